//
// Generated by NVIDIA NVVM Compiler
//
// Compiler Build ID: CL-36424714
// Cuda compilation tools, release 13.0, V13.0.88
// Based on NVVM 20.0.0
//

.version 9.0
.target sm_100
.address_size 64

	// .globl	_Z33stitch_kernel_Y_with_h_matrix_invPPhPiS_iiiiiPfPS2_

.visible .entry _Z33stitch_kernel_Y_with_h_matrix_invPPhPiS_iiiiiPfPS2_(
	.param .u64 .ptr .align 1 _Z33stitch_kernel_Y_with_h_matrix_invPPhPiS_iiiiiPfPS2__param_0,
	.param .u64 .ptr .align 1 _Z33stitch_kernel_Y_with_h_matrix_invPPhPiS_iiiiiPfPS2__param_1,
	.param .u64 .ptr .align 1 _Z33stitch_kernel_Y_with_h_matrix_invPPhPiS_iiiiiPfPS2__param_2,
	.param .u32 _Z33stitch_kernel_Y_with_h_matrix_invPPhPiS_iiiiiPfPS2__param_3,
	.param .u32 _Z33stitch_kernel_Y_with_h_matrix_invPPhPiS_iiiiiPfPS2__param_4,
	.param .u32 _Z33stitch_kernel_Y_with_h_matrix_invPPhPiS_iiiiiPfPS2__param_5,
	.param .u32 _Z33stitch_kernel_Y_with_h_matrix_invPPhPiS_iiiiiPfPS2__param_6,
	.param .u32 _Z33stitch_kernel_Y_with_h_matrix_invPPhPiS_iiiiiPfPS2__param_7,
	.param .u64 .ptr .align 1 _Z33stitch_kernel_Y_with_h_matrix_invPPhPiS_iiiiiPfPS2__param_8,
	.param .u64 .ptr .align 1 _Z33stitch_kernel_Y_with_h_matrix_invPPhPiS_iiiiiPfPS2__param_9
)
{
	.reg .pred 	%p<17>;
	.reg .b16 	%rs<2>;
	.reg .b32 	%r<26>;
	.reg .b32 	%f<71>;
	.reg .b64 	%rd<27>;

	ld.param.u64 	%rd3, [_Z33stitch_kernel_Y_with_h_matrix_invPPhPiS_iiiiiPfPS2__param_0];
	ld.param.u64 	%rd4, [_Z33stitch_kernel_Y_with_h_matrix_invPPhPiS_iiiiiPfPS2__param_1];
	ld.param.u64 	%rd5, [_Z33stitch_kernel_Y_with_h_matrix_invPPhPiS_iiiiiPfPS2__param_2];
	ld.param.u32 	%r5, [_Z33stitch_kernel_Y_with_h_matrix_invPPhPiS_iiiiiPfPS2__param_3];
	ld.param.u32 	%r25, [_Z33stitch_kernel_Y_with_h_matrix_invPPhPiS_iiiiiPfPS2__param_4];
	ld.param.u32 	%r7, [_Z33stitch_kernel_Y_with_h_matrix_invPPhPiS_iiiiiPfPS2__param_5];
	ld.param.u32 	%r9, [_Z33stitch_kernel_Y_with_h_matrix_invPPhPiS_iiiiiPfPS2__param_6];
	ld.param.u32 	%r10, [_Z33stitch_kernel_Y_with_h_matrix_invPPhPiS_iiiiiPfPS2__param_7];
	ld.param.u64 	%rd6, [_Z33stitch_kernel_Y_with_h_matrix_invPPhPiS_iiiiiPfPS2__param_8];
	ld.param.u64 	%rd7, [_Z33stitch_kernel_Y_with_h_matrix_invPPhPiS_iiiiiPfPS2__param_9];
	mov.u32 	%r11, %ctaid.x;
	mov.u32 	%r12, %ntid.x;
	mov.u32 	%r13, %tid.x;
	mad.lo.s32 	%r1, %r11, %r12, %r13;
	mov.u32 	%r14, %ctaid.y;
	mov.u32 	%r15, %ntid.y;
	mov.u32 	%r16, %tid.y;
	mad.lo.s32 	%r17, %r14, %r15, %r16;
	setp.ge.s32 	%p1, %r1, %r9;
	setp.ge.s32 	%p2, %r17, %r10;
	or.pred  	%p3, %p1, %p2;
	@%p3 bra 	$L__BB0_8;
	add.s32 	%r18, %r1, -6339;
	cvt.rn.f32.s32 	%f1, %r18;
	cvt.rn.f32.u32 	%f2, %r17;
	cvta.to.global.u64 	%rd1, %rd7;
$L__BB0_2:
	setp.lt.s32 	%p4, %r25, 1;
	@%p4 bra 	$L__BB0_8;
	add.s32 	%r25, %r25, -1;
	mul.wide.u32 	%rd8, %r25, 8;
	add.s64 	%rd9, %rd1, %rd8;
	ld.global.u64 	%rd10, [%rd9];
	cvta.to.global.u64 	%rd11, %rd10;
	ld.global.f32 	%f8, [%rd11];
	ld.global.f32 	%f9, [%rd11+4];
	ld.global.f32 	%f10, [%rd11+8];
	ld.global.f32 	%f11, [%rd11+12];
	ld.global.f32 	%f12, [%rd11+16];
	ld.global.f32 	%f13, [%rd11+20];
	ld.global.f32 	%f14, [%rd11+24];
	ld.global.f32 	%f15, [%rd11+28];
	sub.f32 	%f16, %f1, %f8;
	sub.f32 	%f17, %f2, %f9;
	sub.f32 	%f18, %f10, %f8;
	sub.f32 	%f19, %f11, %f9;
	mul.f32 	%f20, %f16, %f19;
	mul.f32 	%f21, %f17, %f18;
	sub.f32 	%f22, %f20, %f21;
	sub.f32 	%f23, %f1, %f10;
	sub.f32 	%f24, %f2, %f11;
	sub.f32 	%f25, %f12, %f10;
	sub.f32 	%f26, %f13, %f11;
	mul.f32 	%f27, %f23, %f26;
	mul.f32 	%f28, %f24, %f25;
	sub.f32 	%f29, %f27, %f28;
	sub.f32 	%f30, %f1, %f12;
	sub.f32 	%f31, %f2, %f13;
	sub.f32 	%f32, %f14, %f12;
	sub.f32 	%f33, %f15, %f13;
	mul.f32 	%f34, %f30, %f33;
	mul.f32 	%f35, %f31, %f32;
	sub.f32 	%f36, %f34, %f35;
	sub.f32 	%f37, %f1, %f14;
	sub.f32 	%f38, %f2, %f15;
	sub.f32 	%f39, %f8, %f14;
	sub.f32 	%f40, %f9, %f15;
	mul.f32 	%f41, %f37, %f40;
	mul.f32 	%f42, %f39, %f38;
	sub.f32 	%f43, %f41, %f42;
	mul.f32 	%f44, %f22, %f36;
	setp.ltu.f32 	%p5, %f44, 0f00000000;
	mul.f32 	%f45, %f29, %f43;
	setp.ltu.f32 	%p6, %f45, 0f00000000;
	or.pred  	%p7, %p5, %p6;
	@%p7 bra 	$L__BB0_2;
	mul.lo.s32 	%r19, %r25, 9;
	cvta.to.global.u64 	%rd12, %rd6;
	mul.wide.u32 	%rd13, %r19, 4;
	add.s64 	%rd2, %rd12, %rd13;
	ld.global.f32 	%f48, [%rd2+24];
	ld.global.f32 	%f49, [%rd2+28];
	mul.f32 	%f50, %f49, %f2;
	fma.rn.f32 	%f51, %f48, %f1, %f50;
	ld.global.f32 	%f52, [%rd2+32];
	add.f32 	%f3, %f52, %f51;
	abs.f32 	%f53, %f3;
	setp.lt.f32 	%p8, %f53, 0f358637BD;
	mov.f32 	%f69, 0fBF800000;
	mov.f32 	%f70, %f69;
	@%p8 bra 	$L__BB0_6;
	ld.global.f32 	%f54, [%rd2];
	ld.global.f32 	%f55, [%rd2+4];
	mul.f32 	%f56, %f55, %f2;
	fma.rn.f32 	%f57, %f54, %f1, %f56;
	ld.global.f32 	%f58, [%rd2+8];
	add.f32 	%f59, %f58, %f57;
	div.rn.f32 	%f69, %f59, %f3;
	ld.global.f32 	%f60, [%rd2+12];
	ld.global.f32 	%f61, [%rd2+16];
	mul.f32 	%f62, %f61, %f2;
	fma.rn.f32 	%f63, %f60, %f1, %f62;
	ld.global.f32 	%f64, [%rd2+20];
	add.f32 	%f65, %f64, %f63;
	div.rn.f32 	%f70, %f65, %f3;
$L__BB0_6:
	setp.ge.f32 	%p9, %f69, 0f00000000;
	cvt.rn.f32.s32 	%f66, %r7;
	setp.lt.f32 	%p10, %f69, %f66;
	and.pred  	%p11, %p9, %p10;
	setp.ge.f32 	%p12, %f70, 0f00000000;
	cvt.rn.f32.s32 	%f67, %r10;
	setp.lt.f32 	%p13, %f70, %f67;
	and.pred  	%p14, %p12, %p13;
	and.pred  	%p15, %p11, %p14;
	not.pred 	%p16, %p15;
	@%p16 bra 	$L__BB0_8;
	cvt.rni.s32.f32 	%r20, %f69;
	cvt.rni.s32.f32 	%r21, %f70;
	cvta.to.global.u64 	%rd14, %rd3;
	add.s64 	%rd16, %rd14, %rd8;
	ld.global.u64 	%rd17, [%rd16];
	cvta.to.global.u64 	%rd18, %rd17;
	cvta.to.global.u64 	%rd19, %rd4;
	mul.wide.u32 	%rd20, %r25, 4;
	add.s64 	%rd21, %rd19, %rd20;
	ld.global.u32 	%r22, [%rd21];
	mad.lo.s32 	%r23, %r22, %r21, %r20;
	cvt.s64.s32 	%rd22, %r23;
	add.s64 	%rd23, %rd18, %rd22;
	ld.global.u8 	%rs1, [%rd23];
	mad.lo.s32 	%r24, %r5, %r17, %r1;
	cvt.s64.s32 	%rd24, %r24;
	cvta.to.global.u64 	%rd25, %rd5;
	add.s64 	%rd26, %rd25, %rd24;
	st.global.u8 	[%rd26], %rs1;
$L__BB0_8:
	ret;

}
	// .globl	_Z34stitch_kernel_UV_with_h_matrix_invPPhPiS_iiiiiPfPS2_
.visible .entry _Z34stitch_kernel_UV_with_h_matrix_invPPhPiS_iiiiiPfPS2_(
	.param .u64 .ptr .align 1 _Z34stitch_kernel_UV_with_h_matrix_invPPhPiS_iiiiiPfPS2__param_0,
	.param .u64 .ptr .align 1 _Z34stitch_kernel_UV_with_h_matrix_invPPhPiS_iiiiiPfPS2__param_1,
	.param .u64 .ptr .align 1 _Z34stitch_kernel_UV_with_h_matrix_invPPhPiS_iiiiiPfPS2__param_2,
	.param .u32 _Z34stitch_kernel_UV_with_h_matrix_invPPhPiS_iiiiiPfPS2__param_3,
	.param .u32 _Z34stitch_kernel_UV_with_h_matrix_invPPhPiS_iiiiiPfPS2__param_4,
	.param .u32 _Z34stitch_kernel_UV_with_h_matrix_invPPhPiS_iiiiiPfPS2__param_5,
	.param .u32 _Z34stitch_kernel_UV_with_h_matrix_invPPhPiS_iiiiiPfPS2__param_6,
	.param .u32 _Z34stitch_kernel_UV_with_h_matrix_invPPhPiS_iiiiiPfPS2__param_7,
	.param .u64 .ptr .align 1 _Z34stitch_kernel_UV_with_h_matrix_invPPhPiS_iiiiiPfPS2__param_8,
	.param .u64 .ptr .align 1 _Z34stitch_kernel_UV_with_h_matrix_invPPhPiS_iiiiiPfPS2__param_9
)
{
	.reg .pred 	%p<19>;
	.reg .b16 	%rs<3>;
	.reg .b32 	%r<35>;
	.reg .b32 	%f<72>;
	.reg .b64 	%rd<30>;

	ld.param.u64 	%rd3, [_Z34stitch_kernel_UV_with_h_matrix_invPPhPiS_iiiiiPfPS2__param_0];
	ld.param.u64 	%rd4, [_Z34stitch_kernel_UV_with_h_matrix_invPPhPiS_iiiiiPfPS2__param_1];
	ld.param.u64 	%rd5, [_Z34stitch_kernel_UV_with_h_matrix_invPPhPiS_iiiiiPfPS2__param_2];
	ld.param.u32 	%r6, [_Z34stitch_kernel_UV_with_h_matrix_invPPhPiS_iiiiiPfPS2__param_3];
	ld.param.u32 	%r34, [_Z34stitch_kernel_UV_with_h_matrix_invPPhPiS_iiiiiPfPS2__param_4];
	ld.param.u32 	%r8, [_Z34stitch_kernel_UV_with_h_matrix_invPPhPiS_iiiiiPfPS2__param_5];
	ld.param.u32 	%r10, [_Z34stitch_kernel_UV_with_h_matrix_invPPhPiS_iiiiiPfPS2__param_6];
	ld.param.u32 	%r11, [_Z34stitch_kernel_UV_with_h_matrix_invPPhPiS_iiiiiPfPS2__param_7];
	ld.param.u64 	%rd6, [_Z34stitch_kernel_UV_with_h_matrix_invPPhPiS_iiiiiPfPS2__param_8];
	ld.param.u64 	%rd7, [_Z34stitch_kernel_UV_with_h_matrix_invPPhPiS_iiiiiPfPS2__param_9];
	mov.u32 	%r12, %ctaid.x;
	mov.u32 	%r13, %ntid.x;
	mov.u32 	%r14, %tid.x;
	mad.lo.s32 	%r15, %r12, %r13, %r14;
	shl.b32 	%r1, %r15, 1;
	mov.u32 	%r16, %ctaid.y;
	mov.u32 	%r17, %ntid.y;
	mov.u32 	%r18, %tid.y;
	mad.lo.s32 	%r19, %r16, %r17, %r18;
	shl.b32 	%r3, %r19, 1;
	setp.ge.s32 	%p3, %r1, %r10;
	setp.ge.s32 	%p4, %r3, %r11;
	or.pred  	%p5, %p3, %p4;
	@%p5 bra 	$L__BB1_10;
	add.s32 	%r20, %r1, -6339;
	cvt.rn.f32.s32 	%f1, %r20;
	cvt.rn.f32.u32 	%f2, %r3;
	cvta.to.global.u64 	%rd1, %rd7;
$L__BB1_2:
	setp.lt.s32 	%p6, %r34, 1;
	@%p6 bra 	$L__BB1_10;
	add.s32 	%r34, %r34, -1;
	mul.wide.u32 	%rd8, %r34, 8;
	add.s64 	%rd9, %rd1, %rd8;
	ld.global.u64 	%rd10, [%rd9];
	cvta.to.global.u64 	%rd11, %rd10;
	ld.global.f32 	%f8, [%rd11];
	ld.global.f32 	%f9, [%rd11+4];
	ld.global.f32 	%f10, [%rd11+8];
	ld.global.f32 	%f11, [%rd11+12];
	ld.global.f32 	%f12, [%rd11+16];
	ld.global.f32 	%f13, [%rd11+20];
	ld.global.f32 	%f14, [%rd11+24];
	ld.global.f32 	%f15, [%rd11+28];
	sub.f32 	%f16, %f1, %f8;
	sub.f32 	%f17, %f2, %f9;
	sub.f32 	%f18, %f10, %f8;
	sub.f32 	%f19, %f11, %f9;
	mul.f32 	%f20, %f16, %f19;
	mul.f32 	%f21, %f17, %f18;
	sub.f32 	%f22, %f20, %f21;
	sub.f32 	%f23, %f1, %f10;
	sub.f32 	%f24, %f2, %f11;
	sub.f32 	%f25, %f12, %f10;
	sub.f32 	%f26, %f13, %f11;
	mul.f32 	%f27, %f23, %f26;
	mul.f32 	%f28, %f24, %f25;
	sub.f32 	%f29, %f27, %f28;
	sub.f32 	%f30, %f1, %f12;
	sub.f32 	%f31, %f2, %f13;
	sub.f32 	%f32, %f14, %f12;
	sub.f32 	%f33, %f15, %f13;
	mul.f32 	%f34, %f30, %f33;
	mul.f32 	%f35, %f31, %f32;
	sub.f32 	%f36, %f34, %f35;
	sub.f32 	%f37, %f1, %f14;
	sub.f32 	%f38, %f2, %f15;
	sub.f32 	%f39, %f8, %f14;
	sub.f32 	%f40, %f9, %f15;
	mul.f32 	%f41, %f37, %f40;
	mul.f32 	%f42, %f39, %f38;
	sub.f32 	%f43, %f41, %f42;
	mul.f32 	%f44, %f22, %f36;
	setp.ltu.f32 	%p7, %f44, 0f00000000;
	mul.f32 	%f45, %f29, %f43;
	setp.ltu.f32 	%p8, %f45, 0f00000000;
	or.pred  	%p9, %p7, %p8;
	@%p9 bra 	$L__BB1_2;
	mul.lo.s32 	%r21, %r34, 9;
	cvta.to.global.u64 	%rd12, %rd6;
	mul.wide.u32 	%rd13, %r21, 4;
	add.s64 	%rd2, %rd12, %rd13;
	ld.global.f32 	%f48, [%rd2+24];
	ld.global.f32 	%f49, [%rd2+28];
	mul.f32 	%f50, %f49, %f2;
	fma.rn.f32 	%f51, %f48, %f1, %f50;
	ld.global.f32 	%f52, [%rd2+32];
	add.f32 	%f3, %f52, %f51;
	abs.f32 	%f53, %f3;
	setp.lt.f32 	%p11, %f53, 0f358637BD;
	mov.pred 	%p18, 0;
	mov.f32 	%f70, 0fBF000000;
	mov.f32 	%f71, %f70;
	@%p11 bra 	$L__BB1_7;
	ld.global.f32 	%f54, [%rd2];
	ld.global.f32 	%f55, [%rd2+4];
	mul.f32 	%f56, %f55, %f2;
	fma.rn.f32 	%f57, %f54, %f1, %f56;
	ld.global.f32 	%f58, [%rd2+8];
	add.f32 	%f59, %f58, %f57;
	div.rn.f32 	%f60, %f59, %f3;
	ld.global.f32 	%f61, [%rd2+12];
	ld.global.f32 	%f62, [%rd2+16];
	mul.f32 	%f63, %f62, %f2;
	fma.rn.f32 	%f64, %f61, %f1, %f63;
	ld.global.f32 	%f65, [%rd2+20];
	add.f32 	%f66, %f65, %f64;
	div.rn.f32 	%f67, %f66, %f3;
	mul.f32 	%f71, %f60, 0f3F000000;
	mul.f32 	%f70, %f67, 0f3F000000;
	setp.ltu.f32 	%p13, %f71, 0f00000000;
	@%p13 bra 	$L__BB1_7;
	shr.u32 	%r22, %r8, 31;
	add.s32 	%r23, %r8, %r22;
	shr.s32 	%r24, %r23, 1;
	cvt.rn.f32.s32 	%f68, %r24;
	setp.lt.f32 	%p18, %f71, %f68;
$L__BB1_7:
	setp.ltu.f32 	%p14, %f70, 0f00000000;
	not.pred 	%p15, %p18;
	or.pred  	%p16, %p15, %p14;
	@%p16 bra 	$L__BB1_10;
	shr.u32 	%r25, %r11, 31;
	add.s32 	%r26, %r11, %r25;
	shr.s32 	%r27, %r26, 1;
	cvt.rn.f32.s32 	%f69, %r27;
	setp.geu.f32 	%p17, %f70, %f69;
	@%p17 bra 	$L__BB1_10;
	cvt.rni.s32.f32 	%r28, %f71;
	cvt.rni.s32.f32 	%r29, %f70;
	cvta.to.global.u64 	%rd14, %rd4;
	mul.wide.u32 	%rd15, %r34, 4;
	add.s64 	%rd16, %rd14, %rd15;
	ld.global.u32 	%r30, [%rd16];
	mad.lo.s32 	%r31, %r6, %r19, %r1;
	cvta.to.global.u64 	%rd17, %rd3;
	add.s64 	%rd19, %rd17, %rd8;
	ld.global.u64 	%rd20, [%rd19];
	cvta.to.global.u64 	%rd21, %rd20;
	shl.b32 	%r32, %r28, 1;
	mad.lo.s32 	%r33, %r30, %r29, %r32;
	cvt.s64.s32 	%rd22, %r33;
	add.s64 	%rd23, %rd21, %rd22;
	ld.global.u8 	%rs1, [%rd23];
	cvt.s64.s32 	%rd24, %r31;
	cvta.to.global.u64 	%rd25, %rd5;
	add.s64 	%rd26, %rd25, %rd24;
	st.global.u8 	[%rd26], %rs1;
	ld.global.u64 	%rd27, [%rd19];
	cvta.to.global.u64 	%rd28, %rd27;
	add.s64 	%rd29, %rd28, %rd22;
	ld.global.u8 	%rs2, [%rd29+1];
	st.global.u8 	[%rd26+1], %rs2;
$L__BB1_10:
	ret;

}


// ===== COMPILED SASS (sm_100) =====

	.target	sm_100

	.elftype	@"ET_EXEC"


//--------------------- .note.nv.tkinfo           --------------------------
	.section	.note.nv.tkinfo,"",@"SHT_NOTE"
	.sectionflags	@"SHF_NOTE_NV_TKINFO"
	.tkinfo
        /*0018*/ 	.word	0x00000002
        /*0030*/ 	.string	""
        /*0030*/ 	.string	"ptxas"
        /*0030*/ 	.string	"Cuda compilation tools, release 13.0, V13.0.88"
        /*0030*/ 	.string	"Build cuda_13.0.r13.0/compiler.36424714_0"
        /*0030*/ 	.string	"-arch sm_100 -m 64 "



//--------------------- .note.nv.cuinfo           --------------------------
	.section	.note.nv.cuinfo,"",@"SHT_NOTE"
	.sectionflags	@"SHF_NOTE_NV_CUINFO"
        /*0018*/ 	.short	0x0002
        /*001a*/ 	.short	0x0064
        /*001c*/ 	.short	0x0082
	.zero		2


//--------------------- .nv.info                  --------------------------
	.section	.nv.info,"",@"SHT_CUDA_INFO"
	.align	4


	//----- nvinfo : EIATTR_REGCOUNT
	.align		4
        /*0000*/ 	.byte	0x04, 0x2f
        /*0002*/ 	.short	(.L_1 - .L_0)
	.align		4
.L_0:
        /*0004*/ 	.word	index@(_Z33stitch_kernel_Y_with_h_matrix_invPPhPiS_iiiiiPfPS2_)
        /*0008*/ 	.word	0x0000001c


	//----- nvinfo : EIATTR_FRAME_SIZE
	.align		4
.L_1:
        /*000c*/ 	.byte	0x04, 0x11
        /*000e*/ 	.short	(.L_3 - .L_2)
	.align		4
.L_2:
        /*0010*/ 	.word	index@($__internal_1_$__cuda_sm3x_div_rn_noftz_f32_slowpath)
        /*0014*/ 	.word	0x00000000


	//----- nvinfo : EIATTR_FRAME_SIZE
	.align		4
.L_3:
        /*0018*/ 	.byte	0x04, 0x11
        /*001a*/ 	.short	(.L_5 - .L_4)
	.align		4
.L_4:
        /*001c*/ 	.word	index@(_Z33stitch_kernel_Y_with_h_matrix_invPPhPiS_iiiiiPfPS2_)
        /*0020*/ 	.word	0x00000000


	//----- nvinfo : EIATTR_REGCOUNT
	.align		4
.L_5:
        /*0024*/ 	.byte	0x04, 0x2f
        /*0026*/ 	.short	(.L_7 - .L_6)
	.align		4
.L_6:
        /*0028*/ 	.word	index@(_Z34stitch_kernel_UV_with_h_matrix_invPPhPiS_iiiiiPfPS2_)
        /*002c*/ 	.word	0x0000001c


	//----- nvinfo : EIATTR_FRAME_SIZE
	.align		4
.L_7:
        /*0030*/ 	.byte	0x04, 0x11
        /*0032*/ 	.short	(.L_9 - .L_8)
	.align		4
.L_8:
        /*0034*/ 	.word	index@($__internal_0_$__cuda_sm3x_div_rn_noftz_f32_slowpath)
        /*0038*/ 	.word	0x00000000


	//----- nvinfo : EIATTR_FRAME_SIZE
	.align		4
.L_9:
        /*003c*/ 	.byte	0x04, 0x11
        /*003e*/ 	.short	(.L_11 - .L_10)
	.align		4
.L_10:
        /*0040*/ 	.word	index@(_Z34stitch_kernel_UV_with_h_matrix_invPPhPiS_iiiiiPfPS2_)
        /*0044*/ 	.word	0x00000000


	//----- nvinfo : EIATTR_MIN_STACK_SIZE
	.align		4
.L_11:
        /*0048*/ 	.byte	0x04, 0x12
        /*004a*/ 	.short	(.L_13 - .L_12)
	.align		4
.L_12:
        /*004c*/ 	.word	index@(_Z34stitch_kernel_UV_with_h_matrix_invPPhPiS_iiiiiPfPS2_)
        /*0050*/ 	.word	0x00000000


	//----- nvinfo : EIATTR_MIN_STACK_SIZE
	.align		4
.L_13:
        /*0054*/ 	.byte	0x04, 0x12
        /*0056*/ 	.short	(.L_15 - .L_14)
	.align		4
.L_14:
        /*0058*/ 	.word	index@(_Z33stitch_kernel_Y_with_h_matrix_invPPhPiS_iiiiiPfPS2_)
        /*005c*/ 	.word	0x00000000
.L_15:


//--------------------- .nv.compat                --------------------------
	.section	.nv.compat,"",@"SHT_CUDA_COMPAT_INFO"
	.align	4
        /*0000*/ 	.byte	0x02, 0x09, 0x00, 0x00, 0x02, 0x02, 0x01, 0x00, 0x02, 0x05, 0x05, 0x00, 0x03, 0x07, 0x01, 0x01
        /*0010*/ 	.byte	0x02, 0x03, 0x00, 0x00, 0x02, 0x06, 0x01, 0x00, 0x04, 0x0b, 0x08, 0x00, 0x01, 0x00, 0x00, 0x00
        /*0020*/ 	.byte	0x00, 0x00, 0x00, 0x00


//--------------------- .nv.info._Z34stitch_kernel_UV_with_h_matrix_invPPhPiS_iiiiiPfPS2_ --------------------------
	.section	.nv.info._Z34stitch_kernel_UV_with_h_matrix_invPPhPiS_iiiiiPfPS2_,"",@"SHT_CUDA_INFO"
	.sectionflags	@""
	.align	4


	//----- nvinfo : EIATTR_CUDA_API_VERSION
	.align		4
        /*0000*/ 	.byte	0x04, 0x37
        /*0002*/ 	.short	(.L_17 - .L_16)
.L_16:
        /*0004*/ 	.word	0x00000082


	//----- nvinfo : EIATTR_KPARAM_INFO
	.align		4
.L_17:
        /*0008*/ 	.byte	0x04, 0x17
        /*000a*/ 	.short	(.L_19 - .L_18)
.L_18:
        /*000c*/ 	.word	0x00000000
        /*0010*/ 	.short	0x0009
        /*0012*/ 	.short	0x0038
        /*0014*/ 	.byte	0x00, 0xf5, 0x21, 0x00


	//----- nvinfo : EIATTR_KPARAM_INFO
	.align		4
.L_19:
        /*0018*/ 	.byte	0x04, 0x17
        /*001a*/ 	.short	(.L_21 - .L_20)
.L_20:
        /*001c*/ 	.word	0x00000000
        /*0020*/ 	.short	0x0008
        /*0022*/ 	.short	0x0030
        /*0024*/ 	.byte	0x00, 0xf5, 0x21, 0x00


	//----- nvinfo : EIATTR_KPARAM_INFO
	.align		4
.L_21:
        /*0028*/ 	.byte	0x04, 0x17
        /*002a*/ 	.short	(.L_23 - .L_22)
.L_22:
        /*002c*/ 	.word	0x00000000
        /*0030*/ 	.short	0x0007
        /*0032*/ 	.short	0x0028
        /*0034*/ 	.byte	0x00, 0xf0, 0x11, 0x00


	//----- nvinfo : EIATTR_KPARAM_INFO
	.align		4
.L_23:
        /*0038*/ 	.byte	0x04, 0x17
        /*003a*/ 	.short	(.L_25 - .L_24)
.L_24:
        /*003c*/ 	.word	0x00000000
        /*0040*/ 	.short	0x0006
        /*0042*/ 	.short	0x0024
        /*0044*/ 	.byte	0x00, 0xf0, 0x11, 0x00


	//----- nvinfo : EIATTR_KPARAM_INFO
	.align		4
.L_25:
        /*0048*/ 	.byte	0x04, 0x17
        /*004a*/ 	.short	(.L_27 - .L_26)
.L_26:
        /*004c*/ 	.word	0x00000000
        /*0050*/ 	.short	0x0005
        /*0052*/ 	.short	0x0020
        /*0054*/ 	.byte	0x00, 0xf0, 0x11, 0x00


	//----- nvinfo : EIATTR_KPARAM_INFO
	.align		4
.L_27:
        /*0058*/ 	.byte	0x04, 0x17
        /*005a*/ 	.short	(.L_29 - .L_28)
.L_28:
        /*005c*/ 	.word	0x00000000
        /*0060*/ 	.short	0x0004
        /*0062*/ 	.short	0x001c
        /*0064*/ 	.byte	0x00, 0xf0, 0x11, 0x00


	//----- nvinfo : EIATTR_KPARAM_INFO
	.align		4
.L_29:
        /*0068*/ 	.byte	0x04, 0x17
        /*006a*/ 	.short	(.L_31 - .L_30)
.L_30:
        /*006c*/ 	.word	0x00000000
        /*0070*/ 	.short	0x0003
        /*0072*/ 	.short	0x0018
        /*0074*/ 	.byte	0x00, 0xf0, 0x11, 0x00


	//----- nvinfo : EIATTR_KPARAM_INFO
	.align		4
.L_31:
        /*0078*/ 	.byte	0x04, 0x17
        /*007a*/ 	.short	(.L_33 - .L_32)
.L_32:
        /*007c*/ 	.word	0x00000000
        /*0080*/ 	.short	0x0002
        /*0082*/ 	.short	0x0010
        /*0084*/ 	.byte	0x00, 0xf5, 0x21, 0x00


	//----- nvinfo : EIATTR_KPARAM_INFO
	.align		4
.L_33:
        /*0088*/ 	.byte	0x04, 0x17
        /*008a*/ 	.short	(.L_35 - .L_34)
.L_34:
        /*008c*/ 	.word	0x00000000
        /*0090*/ 	.short	0x0001
        /*0092*/ 	.short	0x0008
        /*0094*/ 	.byte	0x00, 0xf5, 0x21, 0x00


	//----- nvinfo : EIATTR_KPARAM_INFO
	.align		4
.L_35:
        /*0098*/ 	.byte	0x04, 0x17
        /*009a*/ 	.short	(.L_37 - .L_36)
.L_36:
        /*009c*/ 	.word	0x00000000
        /*00a0*/ 	.short	0x0000
        /*00a2*/ 	.short	0x0000
        /*00a4*/ 	.byte	0x00, 0xf5, 0x21, 0x00


	//----- nvinfo : EIATTR_SPARSE_MMA_MASK
	.align		4
.L_37:
        /*00a8*/ 	.byte	0x03, 0x50
        /*00aa*/ 	.short	0x0000


	//----- nvinfo : EIATTR_MAXREG_COUNT
	.align		4
        /*00ac*/ 	.byte	0x03, 0x1b
        /*00ae*/ 	.short	0x00ff


	//----- nvinfo : EIATTR_MERCURY_ISA_VERSION
	.align		4
        /*00b0*/ 	.byte	0x03, 0x5f
        /*00b2*/ 	.short	0x0101


	//----- nvinfo : EIATTR_VRC_CTA_INIT_COUNT
	.align		4
        /*00b4*/ 	.byte	0x02, 0x4a
	.zero		1
	.zero		1


	//----- nvinfo : EIATTR_EXIT_INSTR_OFFSETS
	.align		4
        /*00b8*/ 	.byte	0x04, 0x1c
        /*00ba*/ 	.short	(.L_39 - .L_38)


	//   ....[0]....
.L_38:
        /*00bc*/ 	.word	0x000000f0


	//   ....[1]....
        /*00c0*/ 	.word	0x00000190


	//   ....[2]....
        /*00c4*/ 	.word	0x00000820


	//   ....[3]....
        /*00c8*/ 	.word	0x00000880


	//   ....[4]....
        /*00cc*/ 	.word	0x00000a20


	//----- nvinfo : EIATTR_CRS_STACK_SIZE
	.align		4
.L_39:
        /*00d0*/ 	.byte	0x04, 0x1e
        /*00d2*/ 	.short	(.L_41 - .L_40)
.L_40:
        /*00d4*/ 	.word	0x00000000


	//----- nvinfo : EIATTR_CBANK_PARAM_SIZE
	.align		4
.L_41:
        /*00d8*/ 	.byte	0x03, 0x19
        /*00da*/ 	.short	0x0040


	//----- nvinfo : EIATTR_PARAM_CBANK
	.align		4
        /*00dc*/ 	.byte	0x04, 0x0a
        /*00de*/ 	.short	(.L_43 - .L_42)
	.align		4
.L_42:
        /*00e0*/ 	.word	index@(.nv.constant0._Z34stitch_kernel_UV_with_h_matrix_invPPhPiS_iiiiiPfPS2_)
        /*00e4*/ 	.short	0x0380
        /*00e6*/ 	.short	0x0040


	//----- nvinfo : EIATTR_SW_WAR
	.align		4
.L_43:
        /*00e8*/ 	.byte	0x04, 0x36
        /*00ea*/ 	.short	(.L_45 - .L_44)
.L_44:
        /*00ec*/ 	.word	0x00000008
.L_45:


//--------------------- .nv.info._Z33stitch_kernel_Y_with_h_matrix_invPPhPiS_iiiiiPfPS2_ --------------------------
	.section	.nv.info._Z33stitch_kernel_Y_with_h_matrix_invPPhPiS_iiiiiPfPS2_,"",@"SHT_CUDA_INFO"
	.sectionflags	@""
	.align	4


	//----- nvinfo : EIATTR_CUDA_API_VERSION
	.align		4
        /*0000*/ 	.byte	0x04, 0x37
        /*0002*/ 	.short	(.L_47 - .L_46)
.L_46:
        /*0004*/ 	.word	0x00000082


	//----- nvinfo : EIATTR_KPARAM_INFO
	.align		4
.L_47:
        /*0008*/ 	.byte	0x04, 0x17
        /*000a*/ 	.short	(.L_49 - .L_48)
.L_48:
        /*000c*/ 	.word	0x00000000
        /*0010*/ 	.short	0x0009
        /*0012*/ 	.short	0x0038
        /*0014*/ 	.byte	0x00, 0xf5, 0x21, 0x00


	//----- nvinfo : EIATTR_KPARAM_INFO
	.align		4
.L_49:
        /*0018*/ 	.byte	0x04, 0x17
        /*001a*/ 	.short	(.L_51 - .L_50)
.L_50:
        /*001c*/ 	.word	0x00000000
        /*0020*/ 	.short	0x0008
        /*0022*/ 	.short	0x0030
        /*0024*/ 	.byte	0x00, 0xf5, 0x21, 0x00


	//----- nvinfo : EIATTR_KPARAM_INFO
	.align		4
.L_51:
        /*0028*/ 	.byte	0x04, 0x17
        /*002a*/ 	.short	(.L_53 - .L_52)
.L_52:
        /*002c*/ 	.word	0x00000000
        /*0030*/ 	.short	0x0007
        /*0032*/ 	.short	0x0028
        /*0034*/ 	.byte	0x00, 0xf0, 0x11, 0x00


	//----- nvinfo : EIATTR_KPARAM_INFO
	.align		4
.L_53:
        /*0038*/ 	.byte	0x04, 0x17
        /*003a*/ 	.short	(.L_55 - .L_54)
.L_54:
        /*003c*/ 	.word	0x00000000
        /*0040*/ 	.short	0x0006
        /*0042*/ 	.short	0x0024
        /*0044*/ 	.byte	0x00, 0xf0, 0x11, 0x00


	//----- nvinfo : EIATTR_KPARAM_INFO
	.align		4
.L_55:
        /*0048*/ 	.byte	0x04, 0x17
        /*004a*/ 	.short	(.L_57 - .L_56)
.L_56:
        /*004c*/ 	.word	0x00000000
        /*0050*/ 	.short	0x0005
        /*0052*/ 	.short	0x0020
        /*0054*/ 	.byte	0x00, 0xf0, 0x11, 0x00


	//----- nvinfo : EIATTR_KPARAM_INFO
	.align		4
.L_57:
        /*0058*/ 	.byte	0x04, 0x17
        /*005a*/ 	.short	(.L_59 - .L_58)
.L_58:
        /*005c*/ 	.word	0x00000000
        /*0060*/ 	.short	0x0004
        /*0062*/ 	.short	0x001c
        /*0064*/ 	.byte	0x00, 0xf0, 0x11, 0x00


	//----- nvinfo : EIATTR_KPARAM_INFO
	.align		4
.L_59:
        /*0068*/ 	.byte	0x04, 0x17
        /*006a*/ 	.short	(.L_61 - .L_60)
.L_60:
        /*006c*/ 	.word	0x00000000
        /*0070*/ 	.short	0x0003
        /*0072*/ 	.short	0x0018
        /*0074*/ 	.byte	0x00, 0xf0, 0x11, 0x00


	//----- nvinfo : EIATTR_KPARAM_INFO
	.align		4
.L_61:
        /*0078*/ 	.byte	0x04, 0x17
        /*007a*/ 	.short	(.L_63 - .L_62)
.L_62:
        /*007c*/ 	.word	0x00000000
        /*0080*/ 	.short	0x0002
        /*0082*/ 	.short	0x0010
        /*0084*/ 	.byte	0x00, 0xf5, 0x21, 0x00


	//----- nvinfo : EIATTR_KPARAM_INFO
	.align		4
.L_63:
        /*0088*/ 	.byte	0x04, 0x17
        /*008a*/ 	.short	(.L_65 - .L_64)
.L_64:
        /*008c*/ 	.word	0x00000000
        /*0090*/ 	.short	0x0001
        /*0092*/ 	.short	0x0008
        /*0094*/ 	.byte	0x00, 0xf5, 0x21, 0x00


	//----- nvinfo : EIATTR_KPARAM_INFO
	.align		4
.L_65:
        /*0098*/ 	.byte	0x04, 0x17
        /*009a*/ 	.short	(.L_67 - .L_66)
.L_66:
        /*009c*/ 	.word	0x00000000
        /*00a0*/ 	.short	0x0000
        /*00a2*/ 	.short	0x0000
        /*00a4*/ 	.byte	0x00, 0xf5, 0x21, 0x00


	//----- nvinfo : EIATTR_SPARSE_MMA_MASK
	.align		4
.L_67:
        /*00a8*/ 	.byte	0x03, 0x50
        /*00aa*/ 	.short	0x0000


	//----- nvinfo : EIATTR_MAXREG_COUNT
	.align		4
        /*00ac*/ 	.byte	0x03, 0x1b
        /*00ae*/ 	.short	0x00ff


	//----- nvinfo : EIATTR_MERCURY_ISA_VERSION
	.align		4
        /*00b0*/ 	.byte	0x03, 0x5f
        /*00b2*/ 	.short	0x0101


	//----- nvinfo : EIATTR_VRC_CTA_INIT_COUNT
	.align		4
        /*00b4*/ 	.byte	0x02, 0x4a
	.zero		1
	.zero		1


	//----- nvinfo : EIATTR_EXIT_INSTR_OFFSETS
	.align		4
        /*00b8*/ 	.byte	0x04, 0x1c
        /*00ba*/ 	.short	(.L_69 - .L_68)


	//   ....[0]....
.L_68:
        /*00bc*/ 	.word	0x000000d0


	//   ....[1]....
        /*00c0*/ 	.word	0x00000170


	//   ....[2]....
        /*00c4*/ 	.word	0x000007f0


	//   ....[3]....
        /*00c8*/ 	.word	0x00000920


	//----- nvinfo : EIATTR_CRS_STACK_SIZE
	.align		4
.L_69:
        /*00cc*/ 	.byte	0x04, 0x1e
        /*00ce*/ 	.short	(.L_71 - .L_70)
.L_70:
        /*00d0*/ 	.word	0x00000000


	//----- nvinfo : EIATTR_CBANK_PARAM_SIZE
	.align		4
.L_71:
        /*00d4*/ 	.byte	0x03, 0x19
        /*00d6*/ 	.short	0x0040


	//----- nvinfo : EIATTR_PARAM_CBANK
	.align		4
        /*00d8*/ 	.byte	0x04, 0x0a
        /*00da*/ 	.short	(.L_73 - .L_72)
	.align		4
.L_72:
        /*00dc*/ 	.word	index@(.nv.constant0._Z33stitch_kernel_Y_with_h_matrix_invPPhPiS_iiiiiPfPS2_)
        /*00e0*/ 	.short	0x0380
        /*00e2*/ 	.short	0x0040


	//----- nvinfo : EIATTR_SW_WAR
	.align		4
.L_73:
        /*00e4*/ 	.byte	0x04, 0x36
        /*00e6*/ 	.short	(.L_75 - .L_74)
.L_74:
        /*00e8*/ 	.word	0x00000008
.L_75:


//--------------------- .nv.callgraph             --------------------------
	.section	.nv.callgraph,"",@"SHT_CUDA_CALLGRAPH"
	.align	4
	.sectionentsize	8
	.align		4
        /*0000*/ 	.word	0x00000000
	.align		4
        /*0004*/ 	.word	0xffffffff
	.align		4
        /*0008*/ 	.word	0x00000000
	.align		4
        /*000c*/ 	.word	0xfffffffe
	.align		4
        /*0010*/ 	.word	0x00000000
	.align		4
        /*0014*/ 	.word	0xfffffffd
	.align		4
        /*0018*/ 	.word	0x00000000
	.align		4
        /*001c*/ 	.word	0xfffffffc


//--------------------- .text._Z34stitch_kernel_UV_with_h_matrix_invPPhPiS_iiiiiPfPS2_ --------------------------
	.section	.text._Z34stitch_kernel_UV_with_h_matrix_invPPhPiS_iiiiiPfPS2_,"ax",@progbits
	.align	128
        .global         _Z34stitch_kernel_UV_with_h_matrix_invPPhPiS_iiiiiPfPS2_
        .type           _Z34stitch_kernel_UV_with_h_matrix_invPPhPiS_iiiiiPfPS2_,@function
        .size           _Z34stitch_kernel_UV_with_h_matrix_invPPhPiS_iiiiiPfPS2_,(.L_x_39 - _Z34stitch_kernel_UV_with_h_matrix_invPPhPiS_iiiiiPfPS2_)
        .other          _Z34stitch_kernel_UV_with_h_matrix_invPPhPiS_iiiiiPfPS2_,@"STO_CUDA_ENTRY STV_DEFAULT"
_Z34stitch_kernel_UV_with_h_matrix_invPPhPiS_iiiiiPfPS2_:
.text._Z34stitch_kernel_UV_with_h_matrix_invPPhPiS_iiiiiPfPS2_:
[----:B------:R-:W-:Y:S01]  /*0000*/  LDC R1, c[0x0][0x37c] ;  /* 0x0000df00ff017b82 */ /* 0x000fe20000000800 */
[----:B------:R-:W0:Y:S07]  /*0010*/  S2R R0, SR_TID.Y ;  /* 0x0000000000007919 */ /* 0x000e2e0000002200 */
[----:B------:R-:W1:Y:S01]  /*0020*/  LDC R6, c[0x0][0x360] ;  /* 0x0000d800ff067b82 */ /* 0x000e620000000800 */
[----:B------:R-:W2:Y:S01]  /*0030*/  LDCU UR6, c[0x0][0x3a8] ;  /* 0x00007500ff0677ac */ /* 0x000ea20008000800 */
[----:B------:R-:W1:Y:S01]  /*0040*/  S2R R3, SR_TID.X ;  /* 0x0000000000037919 */ /* 0x000e620000002100 */
[----:B------:R-:W3:Y:S05]  /*0050*/  LDCU UR7, c[0x0][0x3a4] ;  /* 0x00007480ff0777ac */ /* 0x000eea0008000800 */
[----:B------:R-:W0:Y:S08]  /*0060*/  S2UR UR5, SR_CTAID.Y ;  /* 0x00000000000579c3 */ /* 0x000e300000002600 */
[----:B------:R-:W0:Y:S08]  /*0070*/  LDC R7, c[0x0][0x364] ;  /* 0x0000d900ff077b82 */ /* 0x000e300000000800 */
[----:B------:R-:W1:Y:S01]  /*0080*/  S2UR UR4, SR_CTAID.X ;  /* 0x00000000000479c3 */ /* 0x000e620000002500 */
[----:B0-----:R-:W-:-:S04]  /*0090*/  IMAD R7, R7, UR5, R0 ;  /* 0x0000000507077c24 */ /* 0x001fc8000f8e0200 */
[----:B------:R-:W-:Y:S02]  /*00a0*/  IMAD.SHL.U32 R10, R7, 0x2, RZ ;  /* 0x00000002070a7824 */ /* 0x000fe400078e00ff */
[----:B-1----:R-:W-:-:S03]  /*00b0*/  IMAD R6, R6, UR4, R3 ;  /* 0x0000000406067c24 */ /* 0x002fc6000f8e0203 */
[----:B--2---:R-:W-:Y:S02]  /*00c0*/  ISETP.GE.AND P0, PT, R10, UR6, PT ;  /* 0x000000060a007c0c */ /* 0x004fe4000bf06270 */
[----:B------:R-:W-:-:S04]  /*00d0*/  SHF.L.U32 R6, R6, 0x1, RZ ;  /* 0x0000000106067819 */ /* 0x000fc800000006ff */
[----:B---3--:R-:W-:-:S13]  /*00e0*/  ISETP.GE.OR P0, PT, R6, UR7, P0 ;  /* 0x0000000706007c0c */ /* 0x008fda0008706670 */
[----:B------:R-:W-:Y:S05]  /*00f0*/  @P0 EXIT ;  /* 0x000000000000094d */ /* 0x000fea0003800000 */
[----:B------:R-:W0:Y:S01]  /*0100*/  LDC.64 R2, c[0x0][0x3b8] ;  /* 0x0000ee00ff027b82 */ /* 0x000e220000000a00 */
[----:B------:R-:W1:Y:S01]  /*0110*/  LDCU UR4, c[0x0][0x39c] ;  /* 0x00007380ff0477ac */ /* 0x000e620008000800 */
[----:B------:R-:W-:Y:S01]  /*0120*/  VIADD R8, R6, 0xffffe73d ;  /* 0xffffe73d06087836 */ /* 0x000fe20000000000 */
[----:B------:R-:W-:Y:S01]  /*0130*/  BSSY.RECONVERGENT B0, `(.L_x_0) ;  /* 0x000002f000007945 */ /* 0x000fe20003800200 */
[----:B------:R-:W-:Y:S01]  /*0140*/  I2FP.F32.U32 R10, R10 ;  /* 0x0000000a000a7245 */ /* 0x000fe20000201000 */
[----:B------:R-:W2:Y:S02]  /*0150*/  LDCU.64 UR6, c[0x0][0x358] ;  /* 0x00006b00ff0677ac */ /* 0x000ea40008000a00 */
[----:B------:R-:W-:Y:S02]  /*0160*/  I2FP.F32.S32 R8, R8 ;  /* 0x0000000800087245 */ /* 0x000fe40000201400 */
[----:B-1----:R-:W-:-:S07]  /*0170*/  MOV R9, UR4 ;  /* 0x0000000400097c02 */ /* 0x002fce0008000f00 */
.L_x_1:
[----:B------:R-:W-:-:S13]  /*0180*/  ISETP.GE.AND P0, PT, R9, 0x1, PT ;  /* 0x000000010900780c */ /* 0x000fda0003f06270 */
[----:B--2---:R-:W-:Y:S05]  /*0190*/  @!P0 EXIT ;  /* 0x000000000000894d */ /* 0x004fea0003800000 */
[----:B------:R-:W-:-:S04]  /*01a0*/  VIADD R9, R9, 0xffffffff ;  /* 0xffffffff09097836 */ /* 0x000fc80000000000 */
[----:B0-----:R-:W-:-:S06]  /*01b0*/  IMAD.WIDE.U32 R16, R9, 0x8, R2 ;  /* 0x0000000809107825 */ /* 0x001fcc00078e0002 */
[----:B------:R-:W2:Y:S04]  /*01c0*/  LDG.E.64 R16, desc[UR6][R16.64] ;  /* 0x0000000610107981 */ /* 0x000ea8000c1e1b00 */
[----:B--2---:R-:W2:Y:S04]  /*01d0*/  LDG.E R14, desc[UR6][R16.64+0x8] ;  /* 0x00000806100e7981 */ /* 0x004ea8000c1e1900 */
[----:B------:R-:W3:Y:S04]  /*01e0*/  LDG.E R4, desc[UR6][R16.64+0xc] ;  /* 0x00000c0610047981 */ /* 0x000ee8000c1e1900 */
[----:B------:R-:W2:Y:S04]  /*01f0*/  LDG.E R5, desc[UR6][R16.64+0x10] ;  /* 0x0000100610057981 */ /* 0x000ea8000c1e1900 */
[----:B------:R-:W4:Y:S04]  /*0200*/  LDG.E R11, desc[UR6][R16.64] ;  /* 0x00000006100b7981 */ /* 0x000f28000c1e1900 */
[----:B------:R-:W4:Y:S04]  /*0210*/  LDG.E R0, desc[UR6][R16.64+0x18] ;  /* 0x0000180610007981 */ /* 0x000f28000c1e1900 */
[----:B------:R-:W5:Y:S04]  /*0220*/  LDG.E R12, desc[UR6][R16.64+0x1c] ;  /* 0x00001c06100c7981 */ /* 0x000f68000c1e1900 */
[----:B------:R-:W5:Y:S04]  /*0230*/  LDG.E R15, desc[UR6][R16.64+0x14] ;  /* 0x00001406100f7981 */ /* 0x000f68000c1e1900 */
[----:B------:R5:W5:Y:S01]  /*0240*/  LDG.E R13, desc[UR6][R16.64+0x4] ;  /* 0x00000406100d7981 */ /* 0x000b62000c1e1900 */
[----:B---3--:R-:W-:Y:S01]  /*0250*/  FADD R18, R10, -R4 ;  /* 0x800000040a127221 */ /* 0x008fe20000000000 */
[----:B--2---:R-:W-:Y:S01]  /*0260*/  FADD R19, -R14, R5 ;  /* 0x000000050e137221 */ /* 0x004fe20000000100 */
[----:B------:R-:W-:-:S03]  /*0270*/  FADD R20, R8, -R14 ;  /* 0x8000000e08147221 */ /* 0x000fc60000000000 */
[----:B------:R-:W-:Y:S01]  /*0280*/  FMUL R23, R18, R19 ;  /* 0x0000001312177220 */ /* 0x000fe20000400000 */
[--C-:B----4-:R-:W-:Y:S01]  /*0290*/  FADD R24, R11, -R0.reuse ;  /* 0x800000000b187221 */ /* 0x110fe20000000000 */
[----:B------:R-:W-:Y:S01]  /*02a0*/  FADD R25, -R5, R0 ;  /* 0x0000000005197221 */ /* 0x000fe20000000100 */
[----:B-----5:R-:W-:Y:S01]  /*02b0*/  FADD R17, R10, -R12 ;  /* 0x8000000c0a117221 */ /* 0x020fe20000000000 */
[----:B------:R-:W-:Y:S01]  /*02c0*/  FADD R19, -R11, R14 ;  /* 0x0000000e0b137221 */ /* 0x000fe20000000100 */
[----:B------:R-:W-:Y:S01]  /*02d0*/  FADD R0, R8, -R0 ;  /* 0x8000000008007221 */ /* 0x000fe20000000000 */
[--C-:B------:R-:W-:Y:S01]  /*02e0*/  FADD R21, -R4, R15.reuse ;  /* 0x0000000f04157221 */ /* 0x100fe20000000100 */
[C---:B------:R-:W-:Y:S01]  /*02f0*/  FADD R22, R10.reuse, -R15 ;  /* 0x8000000f0a167221 */ /* 0x040fe20000000000 */
[----:B------:R-:W-:Y:S01]  /*0300*/  FMUL R17, R17, R24 ;  /* 0x0000001811117220 */ /* 0x000fe20000400000 */
[----:B------:R-:W-:Y:S01]  /*0310*/  FADD R18, R10, -R13 ;  /* 0x8000000d0a127221 */ /* 0x000fe20000000000 */
[C---:B------:R-:W-:Y:S01]  /*0320*/  FADD R4, -R13.reuse, R4 ;  /* 0x000000040d047221 */ /* 0x040fe20000000100 */
[--C-:B------:R-:W-:Y:S01]  /*0330*/  FADD R13, R13, -R12.reuse ;  /* 0x8000000c0d0d7221 */ /* 0x100fe20000000000 */
[----:B------:R-:W-:Y:S01]  /*0340*/  FFMA R16, R20, R21, -R23 ;  /* 0x0000001514107223 */ /* 0x000fe20000000817 */
[----:B------:R-:W-:Y:S01]  /*0350*/  FMUL R14, R18, R19 ;  /* 0x00000013120e7220 */ /* 0x000fe20000400000 */
[----:B------:R-:W-:Y:S01]  /*0360*/  FMUL R22, R22, R25 ;  /* 0x0000001916167220 */ /* 0x000fe20000400000 */
[----:B------:R-:W-:Y:S01]  /*0370*/  FADD R12, -R15, R12 ;  /* 0x0000000c0f0c7221 */ /* 0x000fe20000000100 */
[C---:B------:R-:W-:Y:S01]  /*0380*/  FADD R11, R8.reuse, -R11 ;  /* 0x8000000b080b7221 */ /* 0x040fe20000000000 */
[----:B------:R-:W-:Y:S01]  /*0390*/  FADD R5, R8, -R5 ;  /* 0x8000000508057221 */ /* 0x000fe20000000000 */
[----:B------:R-:W-:-:S02]  /*03a0*/  FFMA R13, R0, R13, -R17 ;  /* 0x0000000d000d7223 */ /* 0x000fc40000000811 */
[----:B------:R-:W-:Y:S01]  /*03b0*/  FFMA R4, R11, R4, -R14 ;  /* 0x000000040b047223 */ /* 0x000fe2000000080e */
[----:B------:R-:W-:Y:S01]  /*03c0*/  FFMA R5, R5, R12, -R22 ;  /* 0x0000000c05057223 */ /* 0x000fe20000000816 */
[----:B------:R-:W-:-:S03]  /*03d0*/  FMUL R13, R16, R13 ;  /* 0x0000000d100d7220 */ /* 0x000fc60000400000 */
[----:B------:R-:W-:Y:S02]  /*03e0*/  FMUL R4, R4, R5 ;  /* 0x0000000504047220 */ /* 0x000fe40000400000 */
[----:B------:R-:W-:-:S04]  /*03f0*/  FSETP.GE.AND P0, PT, R13, RZ, PT ;  /* 0x000000ff0d00720b */ /* 0x000fc80003f06000 */
[----:B------:R-:W-:-:S13]  /*0400*/  FSETP.LTU.OR P0, PT, R4, RZ, !P0 ;  /* 0x000000ff0400720b */ /* 0x000fda0004709400 */
[----:B------:R-:W-:Y:S05]  /*0410*/  @P0 BRA `(.L_x_1) ;  /* 0xfffffffc00580947 */ /* 0x000fea000383ffff */
[----:B------:R-:W-:Y:S05]  /*0420*/  BSYNC.RECONVERGENT B0 ;  /* 0x0000000000007941 */ /* 0x000fea0003800200 */
.L_x_0:
[----:B------:R-:W0:Y:S01]  /*0430*/  LDC.64 R4, c[0x0][0x3b0] ;  /* 0x0000ec00ff047b82 */ /* 0x000e220000000a00 */
[----:B------:R-:W-:-:S04]  /*0440*/  IMAD R3, R9, 0x9, RZ ;  /* 0x0000000909037824 */ /* 0x000fc800078e02ff */
[----:B0-----:R-:W-:-:S05]  /*0450*/  IMAD.WIDE.U32 R4, R3, 0x4, R4 ;  /* 0x0000000403047825 */ /* 0x001fca00078e0004 */
[----:B------:R-:W2:Y:S04]  /*0460*/  LDG.E R11, desc[UR6][R4.64+0x1c] ;  /* 0x00001c06040b7981 */ /* 0x000ea8000c1e1900 */
[----:B------:R-:W3:Y:S04]  /*0470*/  LDG.E R3, desc[UR6][R4.64+0x18] ;  /* 0x0000180604037981 */ /* 0x000ee8000c1e1900 */
[----:B------:R-:W4:Y:S01]  /*0480*/  LDG.E R0, desc[UR6][R4.64+0x20] ;  /* 0x0000200604007981 */ /* 0x000f22000c1e1900 */
[----:B------:R-:W-:Y:S01]  /*0490*/  BSSY.RECONVERGENT B0, `(.L_x_2) ;  /* 0x0000037000007945 */ /* 0x000fe20003800200 */
[----:B------:R-:W-:Y:S01]  /*04a0*/  PLOP3.LUT P0, PT, PT, PT, PT, 0x8, 0x80 ;  /* 0x000000000080781c */ /* 0x000fe20003f0e170 */
[----:B--2---:R-:W-:-:S04]  /*04b0*/  FMUL R11, R10, R11 ;  /* 0x0000000b0a0b7220 */ /* 0x004fc80000400000 */
[----:B---3--:R-:W-:Y:S01]  /*04c0*/  FFMA R3, R8, R3, R11 ;  /* 0x0000000308037223 */ /* 0x008fe2000000000b */
[----:B------:R-:W-:-:S03]  /*04d0*/  IMAD.MOV.U32 R11, RZ, RZ, -0x41000000 ;  /* 0xbf000000ff0b7424 */ /* 0x000fc600078e00ff */
[----:B----4-:R-:W-:Y:S01]  /*04e0*/  FADD R3, R3, R0 ;  /* 0x0000000003037221 */ /* 0x010fe20000000000 */
[----:B------:R-:W-:-:S04]  /*04f0*/  HFMA2 R0, -RZ, RZ, -1.75, 0 ;  /* 0xbf000000ff007431 */ /* 0x000fc800000001ff */
[----:B------:R-:W-:-:S13]  /*0500*/  FSETP.GEU.AND P1, PT, |R3|, 9.9999999747524270788e-07, PT ;  /* 0x358637bd0300780b */ /* 0x000fda0003f2e200 */
[----:B------:R-:W-:Y:S05]  /*0510*/  @!P1 BRA `(.L_x_3) ;  /* 0x0000000000b89947 */ /* 0x000fea0003800000 */
[----:B------:R-:W2:Y:S04]  /*0520*/  LDG.E R13, desc[UR6][R4.64+0x4] ;  /* 0x00000406040d7981 */ /* 0x000ea8000c1e1900 */
[----:B------:R-:W3:Y:S04]  /*0530*/  LDG.E R11, desc[UR6][R4.64] ;  /* 0x00000006040b7981 */ /* 0x000ee8000c1e1900 */
[----:B------:R-:W4:Y:S01]  /*0540*/  LDG.E R15, desc[UR6][R4.64+0x8] ;  /* 0x00000806040f7981 */ /* 0x000f22000c1e1900 */
[----:B------:R-:W0:Y:S01]  /*0550*/  MUFU.RCP R2, R3 ;  /* 0x0000000300027308 */ /* 0x000e220000001000 */
[----:B------:R-:W-:Y:S01]  /*0560*/  BSSY.RECONVERGENT B1, `(.L_x_4) ;  /* 0x000000e000017945 */ /* 0x000fe20003800200 */
[----:B--2---:R-:W-:-:S04]  /*0570*/  FMUL R13, R10, R13 ;  /* 0x0000000d0a0d7220 */ /* 0x004fc80000400000 */
[----:B---3--:R-:W-:Y:S01]  /*0580*/  FFMA R0, R8, R11, R13 ;  /* 0x0000000b08007223 */ /* 0x008fe2000000000d */
[----:B0-----:R-:W-:-:S03]  /*0590*/  FFMA R11, -R3, R2, 1 ;  /* 0x3f800000030b7423 */ /* 0x001fc60000000102 */
[----:B----4-:R-:W-:Y:S01]  /*05a0*/  FADD R0, R0, R15 ;  /* 0x0000000f00007221 */ /* 0x010fe20000000000 */
[----:B------:R-:W-:-:S03]  /*05b0*/  FFMA R11, R2, R11, R2 ;  /* 0x0000000b020b7223 */ /* 0x000fc60000000002 */
[----:B------:R-:W0:Y:S01]  /*05c0*/  FCHK P1, R0, R3 ;  /* 0x0000000300007302 */ /* 0x000e220000020000 */
[----:B------:R-:W-:-:S04]  /*05d0*/  FFMA R2, R0, R11, RZ ;  /* 0x0000000b00027223 */ /* 0x000fc800000000ff */
[----:B------:R-:W-:-:S04]  /*05e0*/  FFMA R12, -R3, R2, R0 ;  /* 0x00000002030c7223 */ /* 0x000fc80000000100 */
[----:B------:R-:W-:Y:S01]  /*05f0*/  FFMA R2, R11, R12, R2 ;  /* 0x0000000c0b027223 */ /* 0x000fe20000000002 */
[----:B0-----:R-:W-:Y:S06]  /*0600*/  @!P1 BRA `(.L_x_5) ;  /* 0x00000000000c9947 */ /* 0x001fec0003800000 */
[----:B------:R-:W-:-:S07]  /*0610*/  MOV R12, 0x630 ;  /* 0x00000630000c7802 */ /* 0x000fce0000000f00 */
[----:B------:R-:W-:Y:S05]  /*0620*/  CALL.REL.NOINC `($__internal_0_$__cuda_sm3x_div_rn_noftz_f32_slowpath) ;  /* 0x0000000400007944 */ /* 0x000fea0003c00000 */
[----:B------:R-:W-:-:S07]  /*0630*/  MOV R2, R0 ;  /* 0x0000000000027202 */ /* 0x000fce0000000f00 */
.L_x_5:
[----:B------:R-:W-:Y:S05]  /*0640*/  BSYNC.RECONVERGENT B1 ;  /* 0x0000000000017941 */ /* 0x000fea0003800200 */
.L_x_4:
        /* <DEDUP_REMOVED lines=15> */
[----:B------:R-:W-:Y:S01]  /*0740*/  IMAD.MOV.U32 R0, RZ, RZ, R10 ;  /* 0x000000ffff007224 */ /* 0x000fe200078e000a */
[----:B------:R-:W-:-:S07]  /*0750*/  MOV R12, 0x770 ;  /* 0x00000770000c7802 */ /* 0x000fce0000000f00 */
[----:B------:R-:W-:Y:S05]  /*0760*/  CALL.REL.NOINC `($__internal_0_$__cuda_sm3x_div_rn_noftz_f32_slowpath) ;  /* 0x0000000000b07944 */ /* 0x000fea0003c00000 */
.L_x_7:
[----:B------:R-:W-:Y:S05]  /*0770*/  BSYNC.RECONVERGENT B1 ;  /* 0x0000000000017941 */ /* 0x000fea0003800200 */
.L_x_6:
[----:B------:R-:W-:Y:S01]  /*0780*/  FMUL R11, R2, 0.5 ;  /* 0x3f000000020b7820 */ /* 0x000fe20000400000 */
[----:B------:R-:W-:-:S04]  /*0790*/  FMUL R0, R0, 0.5 ;  /* 0x3f00000000007820 */ /* 0x000fc80000400000 */
[----:B------:R-:W-:-:S13]  /*07a0*/  FSETP.GE.AND P1, PT, R11, RZ, PT ;  /* 0x000000ff0b00720b */ /* 0x000fda0003f26000 */
[----:B------:R-:W0:Y:S02]  /*07b0*/  @P1 LDC R2, c[0x0][0x3a0] ;  /* 0x0000e800ff021b82 */ /* 0x000e240000000800 */
[----:B0-----:R-:W-:-:S04]  /*07c0*/  @P1 LEA.HI R2, R2, R2, RZ, 0x1 ;  /* 0x0000000202021211 */ /* 0x001fc800078f08ff */
[----:B------:R-:W-:-:S04]  /*07d0*/  @P1 SHF.R.S32.HI R2, RZ, 0x1, R2 ;  /* 0x00000001ff021819 */ /* 0x000fc80000011402 */
[----:B------:R-:W-:-:S04]  /*07e0*/  @P1 I2FP.F32.S32 R2, R2 ;  /* 0x0000000200021245 */ /* 0x000fc80000201400 */
[----:B------:R-:W-:-:S13]  /*07f0*/  @P1 FSETP.LT.AND P0, PT, R11, R2, PT ;  /* 0x000000020b00120b */ /* 0x000fda0003f01000 */
.L_x_3:
[----:B------:R-:W-:Y:S05]  /*0800*/  BSYNC.RECONVERGENT B0 ;  /* 0x0000000000007941 */ /* 0x000fea0003800200 */
.L_x_2:
[----:B------:R-:W-:-:S13]  /*0810*/  FSETP.LTU.OR P0, PT, R0, RZ, !P0 ;  /* 0x000000ff0000720b */ /* 0x000fda0004709400 */
[----:B------:R-:W-:Y:S05]  /*0820*/  @P0 EXIT ;  /* 0x000000000000094d */ /* 0x000fea0003800000 */
[----:B------:R-:W0:Y:S02]  /*0830*/  LDCU UR4, c[0x0][0x3a8] ;  /* 0x00007500ff0477ac */ /* 0x000e240008000800 */
[----:B0-----:R-:W-:-:S04]  /*0840*/  ULEA.HI UR4, UR4, UR4, URZ, 0x1 ;  /* 0x0000000404047291 */ /* 0x001fc8000f8f08ff */
[----:B------:R-:W-:-:S06]  /*0850*/  USHF.R.S32.HI UR4, URZ, 0x1, UR4 ;  /* 0x00000001ff047899 */ /* 0x000fcc0008011404 */
[----:B------:R-:W-:-:S04]  /*0860*/  I2FP.F32.S32 R3, UR4 ;  /* 0x0000000400037c45 */ /* 0x000fc80008201400 */
[----:B------:R-:W-:-:S13]  /*0870*/  FSETP.GEU.AND P0, PT, R0, R3, PT ;  /* 0x000000030000720b */ /* 0x000fda0003f0e000 */
[----:B------:R-:W-:Y:S05]  /*0880*/  @P0 EXIT ;  /* 0x000000000000094d */ /* 0x000fea0003800000 */
[----:B------:R-:W0:Y:S08]  /*0890*/  LDC.64 R4, c[0x0][0x388] ;  /* 0x0000e200ff047b82 */ /* 0x000e300000000a00 */
[----:B------:R-:W1:Y:S01]  /*08a0*/  LDC.64 R2, c[0x0][0x380] ;  /* 0x0000e000ff027b82 */ /* 0x000e620000000a00 */
[----:B------:R-:W2:Y:S01]  /*08b0*/  F2I.NTZ R11, R11 ;  /* 0x0000000b000b7305 */ /* 0x000ea20000203100 */
[----:B------:R-:W3:Y:S01]  /*08c0*/  LDCU UR4, c[0x0][0x398] ;  /* 0x00007300ff0477ac */ /* 0x000ee20008000800 */
[----:B------:R-:W4:Y:S01]  /*08d0*/  LDCU.64 UR8, c[0x0][0x390] ;  /* 0x00007200ff0877ac */ /* 0x000f220008000a00 */
[----:B0-----:R-:W-:-:S06]  /*08e0*/  IMAD.WIDE.U32 R4, R9, 0x4, R4 ;  /* 0x0000000409047825 */ /* 0x001fcc00078e0004 */
[----:B------:R-:W5:Y:S01]  /*08f0*/  LDG.E R5, desc[UR6][R4.64] ;  /* 0x0000000604057981 */ /* 0x000f62000c1e1900 */
[----:B-1----:R-:W-:-:S05]  /*0900*/  IMAD.WIDE.U32 R2, R9, 0x8, R2 ;  /* 0x0000000809027825 */ /* 0x002fca00078e0002 */
[----:B------:R-:W3:Y:S01]  /*0910*/  LDG.E.64 R8, desc[UR6][R2.64] ;  /* 0x0000000602087981 */ /* 0x000ee2000c1e1b00 */
[----:B------:R-:W5:Y:S01]  /*0920*/  F2I.NTZ R0, R0 ;  /* 0x0000000000007305 */ /* 0x000f620000203100 */
[----:B--2---:R-:W-:-:S05]  /*0930*/  SHF.L.U32 R10, R11, 0x1, RZ ;  /* 0x000000010b0a7819 */ /* 0x004fca00000006ff */
[----:B-----5:R-:W-:-:S05]  /*0940*/  IMAD R13, R0, R5, R10 ;  /* 0x00000005000d7224 */ /* 0x020fca00078e020a */
[----:B------:R-:W-:Y:S02]  /*0950*/  SHF.R.S32.HI R15, RZ, 0x1f, R13 ;  /* 0x0000001fff0f7819 */ /* 0x000fe4000001140d */
[----:B---3--:R-:W-:-:S05]  /*0960*/  IADD3 R8, P0, PT, R8, R13, RZ ;  /* 0x0000000d08087210 */ /* 0x008fca0007f1e0ff */
[----:B------:R-:W-:-:S06]  /*0970*/  IMAD.X R9, R9, 0x1, R15, P0 ;  /* 0x0000000109097824 */ /* 0x000fcc00000e060f */
[----:B------:R-:W2:Y:S01]  /*0980*/  LDG.E.U8 R9, desc[UR6][R8.64] ;  /* 0x0000000608097981 */ /* 0x000ea2000c1e1100 */
[----:B------:R-:W-:-:S05]  /*0990*/  IMAD R6, R7, UR4, R6 ;  /* 0x0000000407067c24 */ /* 0x000fca000f8e0206 */
[----:B----4-:R-:W-:-:S04]  /*09a0*/  IADD3 R4, P0, PT, R6, UR8, RZ ;  /* 0x0000000806047c10 */ /* 0x010fc8000ff1e0ff */
[----:B------:R-:W-:-:S05]  /*09b0*/  LEA.HI.X.SX32 R5, R6, UR9, 0x1, P0 ;  /* 0x0000000906057c11 */ /* 0x000fca00080f0eff */
[----:B--2---:R-:W-:Y:S04]  /*09c0*/  STG.E.U8 desc[UR6][R4.64], R9 ;  /* 0x0000000904007986 */ /* 0x004fe8000c101106 */
[----:B------:R-:W2:Y:S02]  /*09d0*/  LDG.E.64 R2, desc[UR6][R2.64] ;  /* 0x0000000602027981 */ /* 0x000ea4000c1e1b00 */
[----:B--2---:R-:W-:-:S04]  /*09e0*/  IADD3 R6, P0, PT, R13, R2, RZ ;  /* 0x000000020d067210 */ /* 0x004fc80007f1e0ff */
[----:B------:R-:W-:-:S06]  /*09f0*/  IADD3.X R7, PT, PT, R3, R15, RZ, P0, !PT ;  /* 0x0000000f03077210 */ /* 0x000fcc00007fe4ff */
[----:B------:R-:W2:Y:S04]  /*0a00*/  LDG.E.U8 R7, desc[UR6][R6.64+0x1] ;  /* 0x0000010606077981 */ /* 0x000ea8000c1e1100 */
[----:B--2---:R-:W-:Y:S01]  /*0a10*/  STG.E.U8 desc[UR6][R4.64+0x1], R7 ;  /* 0x0000010704007986 */ /* 0x004fe2000c101106 */
[----:B------:R-:W-:Y:S05]  /*0a20*/  EXIT ;  /* 0x000000000000794d */ /* 0x000fea0003800000 */
        .weak           $__internal_0_$__cuda_sm3x_div_rn_noftz_f32_slowpath
        .type           $__internal_0_$__cuda_sm3x_div_rn_noftz_f32_slowpath,@function
        .size           $__internal_0_$__cuda_sm3x_div_rn_noftz_f32_slowpath,(.L_x_39 - $__internal_0_$__cuda_sm3x_div_rn_noftz_f32_slowpath)
$__internal_0_$__cuda_sm3x_div_rn_noftz_f32_slowpath:
[--C-:B------:R-:W-:Y:S01]  /*0a30*/  SHF.R.U32.HI R13, RZ, 0x17, R3.reuse ;  /* 0x00000017ff0d7819 */ /* 0x100fe20000011603 */
[----:B------:R-:W-:Y:S01]  /*0a40*/  BSSY.RECONVERGENT B2, `(.L_x_8) ;  /* 0x0000063000027945 */ /* 0x000fe20003800200 */
[----:B------:R-:W-:Y:S01]  /*0a50*/  SHF.R.U32.HI R11, RZ, 0x17, R0 ;  /* 0x00000017ff0b7819 */ /* 0x000fe20000011600 */
[----:B------:R-:W-:Y:S01]  /*0a60*/  IMAD.MOV.U32 R15, RZ, RZ, R3 ;  /* 0x000000ffff0f7224 */ /* 0x000fe200078e0003 */
[----:B------:R-:W-:Y:S02]  /*0a70*/  LOP3.LUT R13, R13, 0xff, RZ, 0xc0, !PT ;  /* 0x000000ff0d0d7812 */ /* 0x000fe400078ec0ff */
[----:B------:R-:W-:-:S03]  /*0a80*/  LOP3.LUT R18, R11, 0xff, RZ, 0xc0, !PT ;  /* 0x000000ff0b127812 */ /* 0x000fc600078ec0ff */
[----:B------:R-:W-:Y:S01]  /*0a90*/  VIADD R16, R13, 0xffffffff ;  /* 0xffffffff0d107836 */ /* 0x000fe20000000000 */
[----:B------:R-:W-:-:S04]  /*0aa0*/  IADD3 R14, PT, PT, R18, -0x1, RZ ;  /* 0xffffffff120e7810 */ /* 0x000fc80007ffe0ff */
[----:B------:R-:W-:-:S04]  /*0ab0*/  ISETP.GT.U32.AND P1, PT, R16, 0xfd, PT ;  /* 0x000000fd1000780c */ /* 0x000fc80003f24070 */
[----:B------:R-:W-:-:S13]  /*0ac0*/  ISETP.GT.U32.OR P1, PT, R14, 0xfd, P1 ;  /* 0x000000fd0e00780c */ /* 0x000fda0000f24470 */
[----:B------:R-:W-:Y:S01]  /*0ad0*/  @!P1 MOV R11, RZ ;  /* 0x000000ff000b9202 */ /* 0x000fe20000000f00 */
[----:B------:R-:W-:Y:S06]  /*0ae0*/  @!P1 BRA `(.L_x_9) ;  /* 0x00000000005c9947 */ /* 0x000fec0003800000 */
[----:B------:R-:W-:Y:S02]  /*0af0*/  FSETP.GTU.FTZ.AND P1, PT, |R0|, +INF , PT ;  /* 0x7f8000000000780b */ /* 0x000fe40003f3c200 */
[----:B------:R-:W-:-:S04]  /*0b00*/  FSETP.GTU.FTZ.AND P2, PT, |R3|, +INF , PT ;  /* 0x7f8000000300780b */ /* 0x000fc80003f5c200 */
[----:B------:R-:W-:-:S13]  /*0b10*/  PLOP3.LUT P1, PT, P1, P2, PT, 0xf8, 0x8f ;  /* 0x00000000008f781c */ /* 0x000fda0000f25f70 */
[----:B------:R-:W-:Y:S05]  /*0b20*/  @P1 BRA `(.L_x_10) ;  /* 0x00000004004c1947 */ /* 0x000fea0003800000 */
[----:B------:R-:W-:-:S13]  /*0b30*/  LOP3.LUT P1, RZ, R15, 0x7fffffff, R0, 0xc8, !PT ;  /* 0x7fffffff0fff7812 */ /* 0x000fda000782c800 */
[----:B------:R-:W-:Y:S05]  /*0b40*/  @!P1 BRA `(.L_x_11) ;  /* 0x00000004003c9947 */ /* 0x000fea0003800000 */
[C---:B------:R-:W-:Y:S02]  /*0b50*/  FSETP.NEU.FTZ.AND P3, PT, |R0|.reuse, +INF , PT ;  /* 0x7f8000000000780b */ /* 0x040fe40003f7d200 */
[----:B------:R-:W-:Y:S02]  /*0b60*/  FSETP.NEU.FTZ.AND P2, PT, |R3|, +INF , PT ;  /* 0x7f8000000300780b */ /* 0x000fe40003f5d200 */
[----:B------:R-:W-:-:S11]  /*0b70*/  FSETP.NEU.FTZ.AND P1, PT, |R0|, +INF , PT ;  /* 0x7f8000000000780b */ /* 0x000fd60003f3d200 */
[----:B------:R-:W-:Y:S05]  /*0b80*/  @!P2 BRA !P3, `(.L_x_11) ;  /* 0x00000004002ca947 */ /* 0x000fea0005800000 */
[----:B------:R-:W-:-:S04]  /*0b90*/  LOP3.LUT P3, RZ, R0, 0x7fffffff, RZ, 0xc0, !PT ;  /* 0x7fffffff00ff7812 */ /* 0x000fc8000786c0ff */
[----:B------:R-:W-:-:S13]  /*0ba0*/  PLOP3.LUT P2, PT, P2, P3, PT, 0x2f, 0xf2 ;  /* 0x0000000000f2781c */ /* 0x000fda0001746577 */
[----:B------:R-:W-:Y:S05]  /*0bb0*/  @P2 BRA `(.L_x_12) ;  /* 0x0000000400182947 */ /* 0x000fea0003800000 */
[----:B------:R-:W-:-:S04]  /*0bc0*/  LOP3.LUT P2, RZ, R15, 0x7fffffff, RZ, 0xc0, !PT ;  /* 0x7fffffff0fff7812 */ /* 0x000fc8000784c0ff */
[----:B------:R-:W-:-:S13]  /*0bd0*/  PLOP3.LUT P1, PT, P1, P2, PT, 0x2f, 0xf2 ;  /* 0x0000000000f2781c */ /* 0x000fda0000f24577 */
[----:B------:R-:W-:Y:S05]  /*0be0*/  @P1 BRA `(.L_x_13) ;  /* 0x0000000400001947 */ /* 0x000fea0003800000 */
[----:B------:R-:W-:Y:S02]  /*0bf0*/  ISETP.GE.AND P1, PT, R14, RZ, PT ;  /* 0x000000ff0e00720c */ /* 0x000fe40003f26270 */
[----:B------:R-:W-:-:S11]  /*0c00*/  ISETP.GE.AND P2, PT, R16, RZ, PT ;  /* 0x000000ff1000720c */ /* 0x000fd60003f46270 */
[----:B------:R-:W-:Y:S01]  /*0c10*/  @P1 IMAD.MOV.U32 R11, RZ, RZ, RZ ;  /* 0x000000ffff0b1224 */ /* 0x000fe200078e00ff */
[----:B------:R-:W-:Y:S01]  /*0c20*/  @!P1 MOV R11, 0xffffffc0 ;  /* 0xffffffc0000b9802 */ /* 0x000fe20000000f00 */
[----:B------:R-:W-:Y:S01]  /*0c30*/  @!P1 FFMA R0, R0, 1.84467440737095516160e+19, RZ ;  /* 0x5f80000000009823 */ /* 0x000fe200000000ff */
[----:B------:R-:W-:-:S03]  /*0c40*/  @!P2 FFMA R15, R3, 1.84467440737095516160e+19, RZ ;  /* 0x5f800000030fa823 */ /* 0x000fc600000000ff */
[----:B------:R-:W-:-:S07]  /*0c50*/  @!P2 VIADD R11, R11, 0x40 ;  /* 0x000000400b0ba836 */ /* 0x000fce0000000000 */
.L_x_9:
[----:B------:R-:W-:Y:S01]  /*0c60*/  LEA R14, R13, 0xc0800000, 0x17 ;  /* 0xc08000000d0e7811 */ /* 0x000fe200078eb8ff */
[----:B------:R-:W-:Y:S03]  /*0c70*/  BSSY.RECONVERGENT B3, `(.L_x_14) ;  /* 0x0000036000037945 */ /* 0x000fe60003800200 */
[----:B------:R-:W-:Y:S01]  /*0c80*/  IADD3 R16, PT, PT, -R14, R15, RZ ;  /* 0x0000000f0e107210 */ /* 0x000fe20007ffe1ff */
[----:B------:R-:W-:-:S03]  /*0c90*/  VIADD R14, R18, 0xffffff81 ;  /* 0xffffff81120e7836 */ /* 0x000fc60000000000 */
[----:B------:R-:W0:Y:S01]  /*0ca0*/  MUFU.RCP R15, R16 ;  /* 0x00000010000f7308 */ /* 0x000e220000001000 */
[----:B------:R-:W-:Y:S01]  /*0cb0*/  FADD.FTZ R17, -R16, -RZ ;  /* 0x800000ff10117221 */ /* 0x000fe20000010100 */
[C---:B------:R-:W-:Y:S01]  /*0cc0*/  IMAD R0, R14.reuse, -0x800000, R0 ;  /* 0xff8000000e007824 */ /* 0x040fe200078e0200 */
[----:B------:R-:W-:-:S04]  /*0cd0*/  IADD3 R14, PT, PT, R14, 0x7f, -R13 ;  /* 0x0000007f0e0e7810 */ /* 0x000fc80007ffe80d */
[----:B------:R-:W-:Y:S01]  /*0ce0*/  IADD3 R14, PT, PT, R14, R11, RZ ;  /* 0x0000000b0e0e7210 */ /* 0x000fe20007ffe0ff */
[----:B0-----:R-:W-:-:S04]  /*0cf0*/  FFMA R18, R15, R17, 1 ;  /* 0x3f8000000f127423 */ /* 0x001fc80000000011 */
[----:B------:R-:W-:-:S04]  /*0d00*/  FFMA R15, R15, R18, R15 ;  /* 0x000000120f0f7223 */ /* 0x000fc8000000000f */
[----:B------:R-:W-:-:S04]  /*0d10*/  FFMA R18, R0, R15, RZ ;  /* 0x0000000f00127223 */ /* 0x000fc800000000ff */
[----:B------:R-:W-:-:S04]  /*0d20*/  FFMA R19, R17, R18, R0 ;  /* 0x0000001211137223 */ /* 0x000fc80000000000 */
[----:B------:R-:W-:-:S04]  /*0d30*/  FFMA R18, R15, R19, R18 ;  /* 0x000000130f127223 */ /* 0x000fc80000000012 */
[----:B------:R-:W-:-:S04]  /*0d40*/  FFMA R17, R17, R18, R0 ;  /* 0x0000001211117223 */ /* 0x000fc80000000000 */
[----:B------:R-:W-:-:S05]  /*0d50*/  FFMA R0, R15, R17, R18 ;  /* 0x000000110f007223 */ /* 0x000fca0000000012 */
[----:B------:R-:W-:-:S04]  /*0d60*/  SHF.R.U32.HI R13, RZ, 0x17, R0 ;  /* 0x00000017ff0d7819 */ /* 0x000fc80000011600 */
[----:B------:R-:W-:-:S05]  /*0d70*/  LOP3.LUT R13, R13, 0xff, RZ, 0xc0, !PT ;  /* 0x000000ff0d0d7812 */ /* 0x000fca00078ec0ff */
[----:B------:R-:W-:-:S05]  /*0d80*/  IMAD.IADD R19, R13, 0x1, R14 ;  /* 0x000000010d137824 */ /* 0x000fca00078e020e */
[----:B------:R-:W-:-:S04]  /*0d90*/  IADD3 R11, PT, PT, R19, -0x1, RZ ;  /* 0xffffffff130b7810 */ /* 0x000fc80007ffe0ff */
[----:B------:R-:W-:-:S13]  /*0da0*/  ISETP.GE.U32.AND P1, PT, R11, 0xfe, PT ;  /* 0x000000fe0b00780c */ /* 0x000fda0003f26070 */
[----:B------:R-:W-:Y:S05]  /*0db0*/  @!P1 BRA `(.L_x_15) ;  /* 0x0000000000809947 */ /* 0x000fea0003800000 */
[----:B------:R-:W-:-:S13]  /*0dc0*/  ISETP.GT.AND P1, PT, R19, 0xfe, PT ;  /* 0x000000fe1300780c */ /* 0x000fda0003f24270 */
[----:B------:R-:W-:Y:S05]  /*0dd0*/  @P1 BRA `(.L_x_16) ;  /* 0x00000000006c1947 */ /* 0x000fea0003800000 */
[----:B------:R-:W-:-:S13]  /*0de0*/  ISETP.GE.AND P1, PT, R19, 0x1, PT ;  /* 0x000000011300780c */ /* 0x000fda0003f26270 */
[----:B------:R-:W-:Y:S05]  /*0df0*/  @P1 BRA `(.L_x_17) ;  /* 0x0000000000741947 */ /* 0x000fea0003800000 */
[----:B------:R-:W-:Y:S02]  /*0e00*/  ISETP.GE.AND P1, PT, R19, -0x18, PT ;  /* 0xffffffe81300780c */ /* 0x000fe40003f26270 */
[----:B------:R-:W-:-:S11]  /*0e10*/  LOP3.LUT R0, R0, 0x80000000, RZ, 0xc0, !PT ;  /* 0x8000000000007812 */ /* 0x000fd600078ec0ff */
[----:B------:R-:W-:Y:S05]  /*0e20*/  @!P1 BRA `(.L_x_17) ;  /* 0x0000000000689947 */ /* 0x000fea0003800000 */
[-CC-:B------:R-:W-:Y:S01]  /*0e30*/  FFMA.RZ R11, R15, R17.reuse, R18.reuse ;  /* 0x000000110f0b7223 */ /* 0x180fe2000000c012 */
[----:B------:R-:W-:Y:S02]  /*0e40*/  VIADD R16, R19, 0x20 ;  /* 0x0000002013107836 */ /* 0x000fe40000000000 */
[-CC-:B------:R-:W-:Y:S01]  /*0e50*/  FFMA.RM R14, R15, R17.reuse, R18.reuse ;  /* 0x000000110f0e7223 */ /* 0x180fe20000004012 */
[----:B------:R-:W-:Y:S02]  /*0e60*/  ISETP.NE.AND P3, PT, R19, RZ, PT ;  /* 0x000000ff1300720c */ /* 0x000fe40003f65270 */
[----:B------:R-:W-:Y:S01]  /*0e70*/  LOP3.LUT R13, R11, 0x7fffff, RZ, 0xc0, !PT ;  /* 0x007fffff0b0d7812 */ /* 0x000fe200078ec0ff */
[----:B------:R-:W-:Y:S01]  /*0e80*/  FFMA.RP R11, R15, R17, R18 ;  /* 0x000000110f0b7223 */ /* 0x000fe20000008012 */
[----:B------:R-:W-:Y:S02]  /*0e90*/  ISETP.NE.AND P2, PT, R19, RZ, PT ;  /* 0x000000ff1300720c */ /* 0x000fe40003f45270 */
[----:B------:R-:W-:-:S02]  /*0ea0*/  LOP3.LUT R13, R13, 0x800000, RZ, 0xfc, !PT ;  /* 0x008000000d0d7812 */ /* 0x000fc400078efcff */
[----:B------:R-:W-:Y:S02]  /*0eb0*/  IADD3 R15, PT, PT, -R19, RZ, RZ ;  /* 0x000000ff130f7210 */ /* 0x000fe40007ffe1ff */
[----:B------:R-:W-:Y:S02]  /*0ec0*/  SHF.L.U32 R16, R13, R16, RZ ;  /* 0x000000100d107219 */ /* 0x000fe400000006ff */
[----:B------:R-:W-:Y:S02]  /*0ed0*/  FSETP.NEU.FTZ.AND P1, PT, R11, R14, PT ;  /* 0x0000000e0b00720b */ /* 0x000fe40003f3d000 */
[----:B------:R-:W-:Y:S02]  /*0ee0*/  SEL R14, R15, RZ, P3 ;  /* 0x000000ff0f0e7207 */ /* 0x000fe40001800000 */
[----:B------:R-:W-:Y:S02]  /*0ef0*/  ISETP.NE.AND P2, PT, R16, RZ, P2 ;  /* 0x000000ff1000720c */ /* 0x000fe40001745270 */
[----:B------:R-:W-:-:S02]  /*0f00*/  SHF.R.U32.HI R14, RZ, R14, R13 ;  /* 0x0000000eff0e7219 */ /* 0x000fc4000001160d */
[----:B------:R-:W-:Y:S02]  /*0f10*/  PLOP3.LUT P1, PT, P1, P2, PT, 0xf8, 0x8f ;  /* 0x00000000008f781c */ /* 0x000fe40000f25f70 */
[----:B------:R-:W-:Y:S02]  /*0f20*/  SHF.R.U32.HI R16, RZ, 0x1, R14 ;  /* 0x00000001ff107819 */ /* 0x000fe4000001160e */
[----:B------:R-:W-:-:S04]  /*0f30*/  SEL R11, RZ, 0x1, !P1 ;  /* 0x00000001ff0b7807 */ /* 0x000fc80004800000 */
[----:B------:R-:W-:-:S04]  /*0f40*/  LOP3.LUT R11, R11, 0x1, R16, 0xf8, !PT ;  /* 0x000000010b0b7812 */ /* 0x000fc800078ef810 */
[----:B------:R-:W-:-:S05]  /*0f50*/  LOP3.LUT R11, R11, R14, RZ, 0xc0, !PT ;  /* 0x0000000e0b0b7212 */ /* 0x000fca00078ec0ff */
[----:B------:R-:W-:-:S05]  /*0f60*/  IMAD.IADD R11, R16, 0x1, R11 ;  /* 0x00000001100b7824 */ /* 0x000fca00078e020b */
[----:B------:R-:W-:Y:S01]  /*0f70*/  LOP3.LUT R0, R11, R0, RZ, 0xfc, !PT ;  /* 0x000000000b007212 */ /* 0x000fe200078efcff */
[----:B------:R-:W-:Y:S06]  /*0f80*/  BRA `(.L_x_17) ;  /* 0x0000000000107947 */ /* 0x000fec0003800000 */
.L_x_16:
[----:B------:R-:W-:-:S04]  /*0f90*/  LOP3.LUT R0, R0, 0x80000000, RZ, 0xc0, !PT ;  /* 0x8000000000007812 */ /* 0x000fc800078ec0ff */
[----:B------:R-:W-:Y:S01]  /*0fa0*/  LOP3.LUT R0, R0, 0x7f800000, RZ, 0xfc, !PT ;  /* 0x7f80000000007812 */ /* 0x000fe200078efcff */
[----:B------:R-:W-:Y:S06]  /*0fb0*/  BRA `(.L_x_17) ;  /* 0x0000000000047947 */ /* 0x000fec0003800000 */
.L_x_15:
[----:B------:R-:W-:-:S07]  /*0fc0*/  LEA R0, R14, R0, 0x17 ;  /* 0x000000000e007211 */ /* 0x000fce00078eb8ff */
.L_x_17:
[----:B------:R-:W-:Y:S05]  /*0fd0*/  BSYNC.RECONVERGENT B3 ;  /* 0x0000000000037941 */ /* 0x000fea0003800200 */
.L_x_14:
[----:B------:R-:W-:Y:S05]  /*0fe0*/  BRA `(.L_x_18) ;  /* 0x0000000000207947 */ /* 0x000fea0003800000 */
.L_x_13:
[----:B------:R-:W-:-:S04]  /*0ff0*/  LOP3.LUT R0, R15, 0x80000000, R0, 0x48, !PT ;  /* 0x800000000f007812 */ /* 0x000fc800078e4800 */
[----:B------:R-:W-:Y:S01]  /*1000*/  LOP3.LUT R0, R0, 0x7f800000, RZ, 0xfc, !PT ;  /* 0x7f80000000007812 */ /* 0x000fe200078efcff */
[----:B------:R-:W-:Y:S06]  /*1010*/  BRA `(.L_x_18) ;  /* 0x0000000000147947 */ /* 0x000fec0003800000 */
.L_x_12:
[----:B------:R-:W-:Y:S01]  /*1020*/  LOP3.LUT R0, R15, 0x80000000, R0, 0x48, !PT ;  /* 0x800000000f007812 */ /* 0x000fe200078e4800 */
[----:B------:R-:W-:Y:S06]  /*1030*/  BRA `(.L_x_18) ;  /* 0x00000000000c7947 */ /* 0x000fec0003800000 */
.L_x_11:
[----:B------:R-:W0:Y:S01]  /*1040*/  MUFU.RSQ R0, -QNAN ;  /* 0xffc0000000007908 */ /* 0x000e220000001400 */
[----:B------:R-:W-:Y:S05]  /*1050*/  BRA `(.L_x_18) ;  /* 0x0000000000047947 */ /* 0x000fea0003800000 */
.L_x_10:
[----:B------:R-:W-:-:S07]  /*1060*/  FADD.FTZ R0, R0, R3 ;  /* 0x0000000300007221 */ /* 0x000fce0000010000 */
.L_x_18:
[----:B------:R-:W-:Y:S05]  /*1070*/  BSYNC.RECONVERGENT B2 ;  /* 0x0000000000027941 */ /* 0x000fea0003800200 */
.L_x_8:
[----:B------:R-:W-:-:S04]  /*1080*/  IMAD.MOV.U32 R13, RZ, RZ, 0x0 ;  /* 0x00000000ff0d7424 */ /* 0x000fc800078e00ff */
[----:B0-----:R-:W-:Y:S05]  /*1090*/  RET.REL.NODEC R12 `(_Z34stitch_kernel_UV_with_h_matrix_invPPhPiS_iiiiiPfPS2_) ;  /* 0xffffffec0cd87950 */ /* 0x001fea0003c3ffff */
.L_x_19:
[----:B------:R-:W-:-:S00]  /*10a0*/  BRA `(.L_x_19) ;  /* 0xfffffffc00fc7947 */ /* 0x000fc0000383ffff */
[----:B------:R-:W-:-:S00]  /*10b0*/  NOP ;  /* 0x0000000000007918 */ /* 0x000fc00000000000 */
        /* <DEDUP_REMOVED lines=12> */
.L_x_39:


//--------------------- .text._Z33stitch_kernel_Y_with_h_matrix_invPPhPiS_iiiiiPfPS2_ --------------------------
	.section	.text._Z33stitch_kernel_Y_with_h_matrix_invPPhPiS_iiiiiPfPS2_,"ax",@progbits
	.align	128
        .global         _Z33stitch_kernel_Y_with_h_matrix_invPPhPiS_iiiiiPfPS2_
        .type           _Z33stitch_kernel_Y_with_h_matrix_invPPhPiS_iiiiiPfPS2_,@function
        .size           _Z33stitch_kernel_Y_with_h_matrix_invPPhPiS_iiiiiPfPS2_,(.L_x_40 - _Z33stitch_kernel_Y_with_h_matrix_invPPhPiS_iiiiiPfPS2_)
        .other          _Z33stitch_kernel_Y_with_h_matrix_invPPhPiS_iiiiiPfPS2_,@"STO_CUDA_ENTRY STV_DEFAULT"
_Z33stitch_kernel_Y_with_h_matrix_invPPhPiS_iiiiiPfPS2_:
.text._Z33stitch_kernel_Y_with_h_matrix_invPPhPiS_iiiiiPfPS2_:
        /* <DEDUP_REMOVED lines=9> */
[----:B0-----:R-:W-:-:S05]  /*0090*/  IMAD R7, R7, UR5, R0 ;  /* 0x0000000507077c24 */ /* 0x001fca000f8e0200 */
[----:B--2---:R-:W-:Y:S01]  /*00a0*/  ISETP.GE.AND P0, PT, R7, UR6, PT ;  /* 0x0000000607007c0c */ /* 0x004fe2000bf06270 */
[----:B-1----:R-:W-:-:S05]  /*00b0*/  IMAD R6, R6, UR4, R3 ;  /* 0x0000000406067c24 */ /* 0x002fca000f8e0203 */
        /* <DEDUP_REMOVED lines=8> */
[----:B------:R-:W-:Y:S01]  /*0140*/  I2FP.F32.S32 R8, R8 ;  /* 0x0000000800087245 */ /* 0x000fe20000201400 */
[----:B-1----:R-:W-:-:S07]  /*0150*/  IMAD.U32 R9, RZ, RZ, UR6 ;  /* 0x00000006ff097e24 */ /* 0x002fce000f8e00ff */
.L_x_21:
[----:B------:R-:W-:-:S13]  /*0160*/  ISETP.GE.AND P0, PT, R9, 0x1, PT ;  /* 0x000000010900780c */ /* 0x000fda0003f06270 */
[----:B--2---:R-:W-:Y:S05]  /*0170*/  @!P0 EXIT ;  /* 0x000000000000894d */ /* 0x004fea0003800000 */
[----:B------:R-:W-:-:S05]  /*0180*/  IADD3 R9, PT, PT, R9, -0x1, RZ ;  /* 0xffffffff09097810 */ /* 0x000fca0007ffe0ff */
        /* <DEDUP_REMOVED lines=40> */
.L_x_20:
[----:B------:R-:W0:Y:S01]  /*0410*/  LDC.64 R4, c[0x0][0x3b0] ;  /* 0x0000ec00ff047b82 */ /* 0x000e220000000a00 */
[----:B------:R-:W-:-:S04]  /*0420*/  IMAD R3, R9, 0x9, RZ ;  /* 0x0000000909037824 */ /* 0x000fc800078e02ff */
[----:B0-----:R-:W-:-:S05]  /*0430*/  IMAD.WIDE.U32 R4, R3, 0x4, R4 ;  /* 0x0000000403047825 */ /* 0x001fca00078e0004 */
[----:B------:R-:W2:Y:S04]  /*0440*/  LDG.E R11, desc[UR4][R4.64+0x1c] ;  /* 0x00001c04040b7981 */ /* 0x000ea8000c1e1900 */
[----:B------:R-:W3:Y:S04]  /*0450*/  LDG.E R3, desc[UR4][R4.64+0x18] ;  /* 0x0000180404037981 */ /* 0x000ee8000c1e1900 */
[----:B------:R-:W4:Y:S01]  /*0460*/  LDG.E R0, desc[UR4][R4.64+0x20] ;  /* 0x0000200404007981 */ /* 0x000f22000c1e1900 */
[----:B------:R-:W-:Y:S01]  /*0470*/  BSSY.RECONVERGENT B0, `(.L_x_22) ;  /* 0x000002e000007945 */ /* 0x000fe20003800200 */
[----:B------:R-:W-:-:S02]  /*0480*/  IMAD.MOV.U32 R2, RZ, RZ, -0x40800000 ;  /* 0xbf800000ff027424 */ /* 0x000fc400078e00ff */
[----:B--2---:R-:W-:-:S04]  /*0490*/  FMUL R11, R10, R11 ;  /* 0x0000000b0a0b7220 */ /* 0x004fc80000400000 */
[----:B---3--:R-:W-:-:S04]  /*04a0*/  FFMA R3, R8, R3, R11 ;  /* 0x0000000308037223 */ /* 0x008fc8000000000b */
[----:B----4-:R-:W-:Y:S01]  /*04b0*/  FADD R3, R3, R0 ;  /* 0x0000000003037221 */ /* 0x010fe20000000000 */
[----:B------:R-:W-:-:S04]  /*04c0*/  HFMA2 R0, -RZ, RZ, -1.875, 0 ;  /* 0xbf800000ff007431 */ /* 0x000fc800000001ff */
        /* <DEDUP_REMOVED lines=18> */
[----:B------:R-:W-:Y:S05]  /*05f0*/  CALL.REL.NOINC `($__internal_1_$__cuda_sm3x_div_rn_noftz_f32_slowpath) ;  /* 0x0000000000cc7944 */ /* 0x000fea0003c00000 */
[----:B------:R-:W-:-:S07]  /*0600*/  IMAD.MOV.U32 R2, RZ, RZ, R0 ;  /* 0x000000ffff027224 */ /* 0x000fce00078e0000 */
.L_x_25:
[----:B------:R-:W-:Y:S05]  /*0610*/  BSYNC.RECONVERGENT B1 ;  /* 0x0000000000017941 */ /* 0x000fea0003800200 */
.L_x_24:
        /* <DEDUP_REMOVED lines=15> */
[----:B------:R-:W-:Y:S02]  /*0710*/  MOV R0, R10 ;  /* 0x0000000a00007202 */ /* 0x000fe40000000f00 */
[----:B------:R-:W-:-:S07]  /*0720*/  MOV R12, 0x740 ;  /* 0x00000740000c7802 */ /* 0x000fce0000000f00 */
[----:B------:R-:W-:Y:S05]  /*0730*/  CALL.REL.NOINC `($__internal_1_$__cuda_sm3x_div_rn_noftz_f32_slowpath) ;  /* 0x00000000007c7944 */ /* 0x000fea0003c00000 */
.L_x_26:
[----:B------:R-:W-:Y:S05]  /*0740*/  BSYNC.RECONVERGENT B1 ;  /* 0x0000000000017941 */ /* 0x000fea0003800200 */
.L_x_23:
[----:B------:R-:W-:Y:S05]  /*0750*/  BSYNC.RECONVERGENT B0 ;  /* 0x0000000000007941 */ /* 0x000fea0003800200 */
.L_x_22:
[----:B------:R-:W0:Y:S01]  /*0760*/  LDCU UR6, c[0x0][0x3a0] ;  /* 0x00007400ff0677ac */ /* 0x000e220008000800 */
[----:B------:R-:W1:Y:S01]  /*0770*/  LDCU UR7, c[0x0][0x3a8] ;  /* 0x00007500ff0777ac */ /* 0x000e620008000800 */
[----:B0-----:R-:W-:Y:S02]  /*0780*/  I2FP.F32.S32 R3, UR6 ;  /* 0x0000000600037c45 */ /* 0x001fe40008201400 */
[----:B-1----:R-:W-:Y:S02]  /*0790*/  I2FP.F32.S32 R5, UR7 ;  /* 0x0000000700057c45 */ /* 0x002fe40008201400 */
[----:B------:R-:W-:Y:S02]  /*07a0*/  FSETP.GEU.AND P0, PT, R2, R3, PT ;  /* 0x000000030200720b */ /* 0x000fe40003f0e000 */
[----:B------:R-:W-:Y:S02]  /*07b0*/  FSETP.GEU.AND P1, PT, R0, R5, PT ;  /* 0x000000050000720b */ /* 0x000fe40003f2e000 */
[----:B------:R-:W-:-:S02]  /*07c0*/  FSETP.GE.AND P0, PT, R2, RZ, !P0 ;  /* 0x000000ff0200720b */ /* 0x000fc40004706000 */
[----:B------:R-:W-:-:S04]  /*07d0*/  FSETP.GE.AND P1, PT, R0, RZ, !P1 ;  /* 0x000000ff0000720b */ /* 0x000fc80004f26000 */
[----:B------:R-:W-:-:S13]  /*07e0*/  PLOP3.LUT P0, PT, P0, P1, PT, 0x80, 0x8 ;  /* 0x000000000008781c */ /* 0x000fda0000703070 */
[----:B------:R-:W-:Y:S05]  /*07f0*/  @!P0 EXIT ;  /* 0x000000000000894d */ /* 0x000fea0003800000 */
[----:B------:R-:W0:Y:S08]  /*0800*/  LDC.64 R10, c[0x0][0x388] ;  /* 0x0000e200ff0a7b82 */ /* 0x000e300000000a00 */
[----:B------:R-:W1:Y:S01]  /*0810*/  LDC.64 R4, c[0x0][0x380] ;  /* 0x0000e000ff047b82 */ /* 0x000e620000000a00 */
[----:B------:R-:W-:Y:S01]  /*0820*/  F2I.NTZ R2, R2 ;  /* 0x0000000200027305 */ /* 0x000fe20000203100 */
[----:B------:R-:W2:Y:S01]  /*0830*/  LDCU UR6, c[0x0][0x398] ;  /* 0x00007300ff0677ac */ /* 0x000ea20008000800 */
[----:B------:R-:W3:Y:S01]  /*0840*/  LDCU.64 UR8, c[0x0][0x390] ;  /* 0x00007200ff0877ac */ /* 0x000ee20008000a00 */
[----:B0-----:R-:W-:-:S06]  /*0850*/  IMAD.WIDE.U32 R10, R9, 0x4, R10 ;  /* 0x00000004090a7825 */ /* 0x001fcc00078e000a */
[----:B------:R-:W4:Y:S01]  /*0860*/  LDG.E R10, desc[UR4][R10.64] ;  /* 0x000000040a0a7981 */ /* 0x000f22000c1e1900 */
[----:B-1----:R-:W-:-:S06]  /*0870*/  IMAD.WIDE.U32 R4, R9, 0x8, R4 ;  /* 0x0000000809047825 */ /* 0x002fcc00078e0004 */
[----:B------:R-:W5:Y:S01]  /*0880*/  LDG.E.64 R4, desc[UR4][R4.64] ;  /* 0x0000000404047981 */ /* 0x000f62000c1e1b00 */
[----:B------:R-:W4:Y:S02]  /*0890*/  F2I.NTZ R3, R0 ;  /* 0x0000000000037305 */ /* 0x000f240000203100 */
[----:B----4-:R-:W-:-:S05]  /*08a0*/  IMAD R3, R3, R10, R2 ;  /* 0x0000000a03037224 */ /* 0x010fca00078e0202 */
[----:B-----5:R-:W-:-:S04]  /*08b0*/  IADD3 R8, P0, PT, R4, R3, RZ ;  /* 0x0000000304087210 */ /* 0x020fc80007f1e0ff */
[----:B------:R-:W-:-:S06]  /*08c0*/  LEA.HI.X.SX32 R9, R3, R5, 0x1, P0 ;  /* 0x0000000503097211 */ /* 0x000fcc00000f0eff */
[----:B------:R-:W4:Y:S01]  /*08d0*/  LDG.E.U8 R9, desc[UR4][R8.64] ;  /* 0x0000000408097981 */ /* 0x000f22000c1e1100 */
[----:B--2---:R-:W-:-:S05]  /*08e0*/  IMAD R7, R7, UR6, R6 ;  /* 0x0000000607077c24 */ /* 0x004fca000f8e0206 */
[----:B---3--:R-:W-:-:S04]  /*08f0*/  IADD3 R6, P0, PT, R7, UR8, RZ ;  /* 0x0000000807067c10 */ /* 0x008fc8000ff1e0ff */
[----:B------:R-:W-:-:S05]  /*0900*/  LEA.HI.X.SX32 R7, R7, UR9, 0x1, P0 ;  /* 0x0000000907077c11 */ /* 0x000fca00080f0eff */
[----:B----4-:R-:W-:Y:S01]  /*0910*/  STG.E.U8 desc[UR4][R6.64], R9 ;  /* 0x0000000906007986 */ /* 0x010fe2000c101104 */
[----:B------:R-:W-:Y:S05]  /*0920*/  EXIT ;  /* 0x000000000000794d */ /* 0x000fea0003800000 */
        .weak           $__internal_1_$__cuda_sm3x_div_rn_noftz_f32_slowpath
        .type           $__internal_1_$__cuda_sm3x_div_rn_noftz_f32_slowpath,@function
        .size           $__internal_1_$__cuda_sm3x_div_rn_noftz_f32_slowpath,(.L_x_40 - $__internal_1_$__cuda_sm3x_div_rn_noftz_f32_slowpath)
$__internal_1_$__cuda_sm3x_div_rn_noftz_f32_slowpath:
        /* <DEDUP_REMOVED lines=35> */
.L_x_28:
        /* <DEDUP_REMOVED lines=51> */
.L_x_35:
[----:B------:R-:W-:-:S04]  /*0e90*/  LOP3.LUT R0, R0, 0x80000000, RZ, 0xc0, !PT ;  /* 0x8000000000007812 */ /* 0x000fc800078ec0ff */
[----:B------:R-:W-:Y:S01]  /*0ea0*/  LOP3.LUT R0, R0, 0x7f800000, RZ, 0xfc, !PT ;  /* 0x7f80000000007812 */ /* 0x000fe200078efcff */
[----:B------:R-:W-:Y:S06]  /*0eb0*/  BRA `(.L_x_36) ;  /* 0x0000000000047947 */ /* 0x000fec0003800000 */
.L_x_34:
[----:B------:R-:W-:-:S07]  /*0ec0*/  LEA R0, R14, R0, 0x17 ;  /* 0x000000000e007211 */ /* 0x000fce00078eb8ff */
.L_x_36:
[----:B------:R-:W-:Y:S05]  /*0ed0*/  BSYNC.RECONVERGENT B3 ;  /* 0x0000000000037941 */ /* 0x000fea0003800200 */
.L_x_33:
[----:B------:R-:W-:Y:S05]  /*0ee0*/  BRA `(.L_x_37) ;  /* 0x0000000000207947 */ /* 0x000fea0003800000 */
.L_x_32:
[----:B------:R-:W-:-:S04]  /*0ef0*/  LOP3.LUT R0, R15, 0x80000000, R0, 0x48, !PT ;  /* 0x800000000f007812 */ /* 0x000fc800078e4800 */
[----:B------:R-:W-:Y:S01]  /*0f00*/  LOP3.LUT R0, R0, 0x7f800000, RZ, 0xfc, !PT ;  /* 0x7f80000000007812 */ /* 0x000fe200078efcff */
[----:B------:R-:W-:Y:S06]  /*0f10*/  BRA `(.L_x_37) ;  /* 0x0000000000147947 */ /* 0x000fec0003800000 */
.L_x_31:
[----:B------:R-:W-:Y:S01]  /*0f20*/  LOP3.LUT R0, R15, 0x80000000, R0, 0x48, !PT ;  /* 0x800000000f007812 */ /* 0x000fe200078e4800 */
[----:B------:R-:W-:Y:S06]  /*0f30*/  BRA `(.L_x_37) ;  /* 0x00000000000c7947 */ /* 0x000fec0003800000 */
.L_x_30:
[----:B------:R-:W0:Y:S01]  /*0f40*/  MUFU.RSQ R0, -QNAN ;  /* 0xffc0000000007908 */ /* 0x000e220000001400 */
[----:B------:R-:W-:Y:S05]  /*0f50*/  BRA `(.L_x_37) ;  /* 0x0000000000047947 */ /* 0x000fea0003800000 */
.L_x_29:
[----:B------:R-:W-:-:S07]  /*0f60*/  FADD.FTZ R0, R0, R3 ;  /* 0x0000000300007221 */ /* 0x000fce0000010000 */
.L_x_37:
[----:B------:R-:W-:Y:S05]  /*0f70*/  BSYNC.RECONVERGENT B2 ;  /* 0x0000000000027941 */ /* 0x000fea0003800200 */
.L_x_27:
[----:B------:R-:W-:-:S04]  /*0f80*/  HFMA2 R13, -RZ, RZ, 0, 0 ;  /* 0x00000000ff0d7431 */ /* 0x000fc800000001ff */
[----:B0-----:R-:W-:Y:S05]  /*0f90*/  RET.REL.NODEC R12 `(_Z33stitch_kernel_Y_with_h_matrix_invPPhPiS_iiiiiPfPS2_) ;  /* 0xfffffff00c187950 */ /* 0x001fea0003c3ffff */
.L_x_38:
        /* <DEDUP_REMOVED lines=14> */
.L_x_40:


//--------------------- .nv.shared.reserved.0     --------------------------
	.section	.nv.shared.reserved.0,"aw",@nobits
	.weak		__nv_reservedSMEM_offset_0_alias
	.size		__nv_reservedSMEM_offset_0_alias, 0, 64
	.other		__nv_reservedSMEM_offset_0_alias,@"STO_CUDA_RESERVED_SHARED STV_DEFAULT"
__nv_reservedSMEM_offset_0_alias:
	.zero		0
	.zero		64


//--------------------- .nv.constant0._Z34stitch_kernel_UV_with_h_matrix_invPPhPiS_iiiiiPfPS2_ --------------------------
	.section	.nv.constant0._Z34stitch_kernel_UV_with_h_matrix_invPPhPiS_iiiiiPfPS2_,"a",@progbits
	.sectionflags	@""
	.align	4
.nv.constant0._Z34stitch_kernel_UV_with_h_matrix_invPPhPiS_iiiiiPfPS2_:
	.zero		960


//--------------------- .nv.constant0._Z33stitch_kernel_Y_with_h_matrix_invPPhPiS_iiiiiPfPS2_ --------------------------
	.section	.nv.constant0._Z33stitch_kernel_Y_with_h_matrix_invPPhPiS_iiiiiPfPS2_,"a",@progbits
	.sectionflags	@""
	.align	4
.nv.constant0._Z33stitch_kernel_Y_with_h_matrix_invPPhPiS_iiiiiPfPS2_:
	.zero		960


//--------------------- SYMBOLS --------------------------

	.type		.nv.reservedSmem.offset0,@object
	.size		.nv.reservedSmem.offset0,0x4
